	.target	sm_90a

	.elftype	@"ET_EXEC"


//--------------------- .note.nv.tkinfo           --------------------------
	.section	.note.nv.tkinfo,"",@"SHT_NOTE"
	.sectionflags	@"SHF_NOTE_NV_TKINFO"
	.tkinfo
        /*0018*/ 	.word	0x00000002
        /*0030*/ 	.string	""
        /*0030*/ 	.string	"ptxas"
        /*0030*/ 	.string	"Cuda compilation tools, release 13.0, V13.0.88"
        /*0030*/ 	.string	"Build cuda_13.0.r13.0/compiler.36424714_0"
        /*0030*/ 	.string	"-arch sm_90a -m 64 "



//--------------------- .note.nv.cuinfo           --------------------------
	.section	.note.nv.cuinfo,"",@"SHT_NOTE"
	.sectionflags	@"SHF_NOTE_NV_CUINFO"
        /*0018*/ 	.short	0x0002
        /*001a*/ 	.short	0x005a
        /*001c*/ 	.short	0x0082
	.zero		2


//--------------------- .nv.info                  --------------------------
	.section	.nv.info,"",@"SHT_CUDA_INFO"
	.align	4


	//----- nvinfo : EIATTR_REGCOUNT
	.align		4
        /*0000*/ 	.byte	0x04, 0x2f
        /*0002*/ 	.short	(.L_12 - .L_11)
	.align		4
.L_11:
        /*0004*/ 	.word	index@(_ZN7cutlass13device_kernelINS_4gemm6kernel13GemmUniversalIN4cute5tupleIJiiiiEEENS1_10collective13CollectiveMmaINS1_37MainloopSm90TmaGmmaWarpSpecializedFP8ILi6ENS5_IJNS4_1CILi1EEESB_SB_EEENS1_35KernelTmaWarpSpecializedCooperativeEEENS5_IJNSA_ILi128EEESF_SF_EEENS_12float_e4m3_tENS5_IJlSB_lEEESH_SI_NS4_8TiledMMAINS4_8MMA_AtomIJNS4_4SM904GMMA31MMA_64x128x32_F32E4M3E4M3_SS_TNILNSM_7ScaleInE1ELSO_1EEEEEENS4_6LayoutINS5_IJNSA_ILi2EEESB_SB_EEENS5_IJSB_NSA_ILi0EEESU_EEEEENS5_IJNS4_10UnderscoreESX_SX_EEEEENS4_13SM90_TMA_LOADENS4_14ComposedLayoutINS4_7SwizzleILi3ELi4ELi3EEENS4_18smem_ptr_flag_bitsILi8EEENSR_INS5_IJNSA_ILi8EEESF_EEENS5_IJSF_SB_EEEEEEEvNS4_8identityES10_S1A_vS1B_EENS_8epilogue10collective6detail29Sm90TmaWarpSpecializedAdapterINS1E_15DefaultEpilogueISH_SI_SI_NS1D_6thread17LinearCombinationISH_Li1EffLNS1I_9ScaleType4KindE0ELNS_15FloatRoundStyleE2ESH_EENS1_15EpilogueDefaultEEEEEvvEEEEvNT_6ParamsE)
        /*0008*/ 	.word	0x000000a8


	//----- nvinfo : EIATTR_FRAME_SIZE
	.align		4
.L_12:
        /*000c*/ 	.byte	0x04, 0x11
        /*000e*/ 	.short	(.L_14 - .L_13)
	.align		4
.L_13:
        /*0010*/ 	.word	index@(_ZN7cutlass13device_kernelINS_4gemm6kernel13GemmUniversalIN4cute5tupleIJiiiiEEENS1_10collective13CollectiveMmaINS1_37MainloopSm90TmaGmmaWarpSpecializedFP8ILi6ENS5_IJNS4_1CILi1EEESB_SB_EEENS1_35KernelTmaWarpSpecializedCooperativeEEENS5_IJNSA_ILi128EEESF_SF_EEENS_12float_e4m3_tENS5_IJlSB_lEEESH_SI_NS4_8TiledMMAINS4_8MMA_AtomIJNS4_4SM904GMMA31MMA_64x128x32_F32E4M3E4M3_SS_TNILNSM_7ScaleInE1ELSO_1EEEEEENS4_6LayoutINS5_IJNSA_ILi2EEESB_SB_EEENS5_IJSB_NSA_ILi0EEESU_EEEEENS5_IJNS4_10UnderscoreESX_SX_EEEEENS4_13SM90_TMA_LOADENS4_14ComposedLayoutINS4_7SwizzleILi3ELi4ELi3EEENS4_18smem_ptr_flag_bitsILi8EEENSR_INS5_IJNSA_ILi8EEESF_EEENS5_IJSF_SB_EEEEEEEvNS4_8identityES10_S1A_vS1B_EENS_8epilogue10collective6detail29Sm90TmaWarpSpecializedAdapterINS1E_15DefaultEpilogueISH_SI_SI_NS1D_6thread17LinearCombinationISH_Li1EffLNS1I_9ScaleType4KindE0ELNS_15FloatRoundStyleE2ESH_EENS1_15EpilogueDefaultEEEEEvvEEEEvNT_6ParamsE)
        /*0014*/ 	.word	0x00000000


	//----- nvinfo : EIATTR_MIN_STACK_SIZE
	.align		4
.L_14:
        /*0018*/ 	.byte	0x04, 0x12
        /*001a*/ 	.short	(.L_16 - .L_15)
	.align		4
.L_15:
        /*001c*/ 	.word	index@(_ZN7cutlass13device_kernelINS_4gemm6kernel13GemmUniversalIN4cute5tupleIJiiiiEEENS1_10collective13CollectiveMmaINS1_37MainloopSm90TmaGmmaWarpSpecializedFP8ILi6ENS5_IJNS4_1CILi1EEESB_SB_EEENS1_35KernelTmaWarpSpecializedCooperativeEEENS5_IJNSA_ILi128EEESF_SF_EEENS_12float_e4m3_tENS5_IJlSB_lEEESH_SI_NS4_8TiledMMAINS4_8MMA_AtomIJNS4_4SM904GMMA31MMA_64x128x32_F32E4M3E4M3_SS_TNILNSM_7ScaleInE1ELSO_1EEEEEENS4_6LayoutINS5_IJNSA_ILi2EEESB_SB_EEENS5_IJSB_NSA_ILi0EEESU_EEEEENS5_IJNS4_10UnderscoreESX_SX_EEEEENS4_13SM90_TMA_LOADENS4_14ComposedLayoutINS4_7SwizzleILi3ELi4ELi3EEENS4_18smem_ptr_flag_bitsILi8EEENSR_INS5_IJNSA_ILi8EEESF_EEENS5_IJSF_SB_EEEEEEEvNS4_8identityES10_S1A_vS1B_EENS_8epilogue10collective6detail29Sm90TmaWarpSpecializedAdapterINS1E_15DefaultEpilogueISH_SI_SI_NS1D_6thread17LinearCombinationISH_Li1EffLNS1I_9ScaleType4KindE0ELNS_15FloatRoundStyleE2ESH_EENS1_15EpilogueDefaultEEEEEvvEEEEvNT_6ParamsE)
        /*0020*/ 	.word	0x00000000
.L_16:


//--------------------- .nv.compat                --------------------------
	.section	.nv.compat,"",@"SHT_CUDA_COMPAT_INFO"
	.align	4
        /*0000*/ 	.byte	0x02, 0x09, 0x01, 0x00, 0x02, 0x02, 0x04, 0x00, 0x02, 0x05, 0x05, 0x00, 0x03, 0x07, 0x01, 0x01
        /*0010*/ 	.byte	0x02, 0x03, 0x01, 0x00, 0x02, 0x06, 0x01, 0x00, 0x04, 0x0b, 0x08, 0x00, 0x00, 0x00, 0x00, 0x00
        /*0020*/ 	.byte	0x00, 0x00, 0x00, 0x00


//--------------------- .nv.info._ZN7cutlass13device_kernelINS_4gemm6kernel13GemmUniversalIN4cute5tupleIJiiiiEEENS1_10collective13CollectiveMmaINS1_37MainloopSm90TmaGmmaWarpSpecializedFP8ILi6ENS5_IJNS4_1CILi1EEESB_SB_EEENS1_35KernelTmaWarpSpecializedCooperativeEEENS5_IJNSA_ILi128EEESF_SF_EEENS_12float_e4m3_tENS5_IJlSB_lEEESH_SI_NS4_8TiledMMAINS4_8MMA_AtomIJNS4_4SM904GMMA31MMA_64x128x32_F32E4M3E4M3_SS_TNILNSM_7ScaleInE1ELSO_1EEEEEENS4_6LayoutINS5_IJNSA_ILi2EEESB_SB_EEENS5_IJSB_NSA_ILi0EEESU_EEEEENS5_IJNS4_10UnderscoreESX_SX_EEEEENS4_13SM90_TMA_LOADENS4_14ComposedLayoutINS4_7SwizzleILi3ELi4ELi3EEENS4_18smem_ptr_flag_bitsILi8EEENSR_INS5_IJNSA_ILi8EEESF_EEENS5_IJSF_SB_EEEEEEEvNS4_8identityES10_S1A_vS1B_EENS_8epilogue10collective6detail29Sm90TmaWarpSpecializedAdapterINS1E_15DefaultEpilogueISH_SI_SI_NS1D_6thread17LinearCombinationISH_Li1EffLNS1I_9ScaleType4KindE0ELNS_15FloatRoundStyleE2ESH_EENS1_15EpilogueDefaultEEEEEvvEEEEvNT_6ParamsE --------------------------
	.section	.nv.info._ZN7cutlass13device_kernelINS_4gemm6kernel13GemmUniversalIN4cute5tupleIJiiiiEEENS1_10collective13CollectiveMmaINS1_37MainloopSm90TmaGmmaWarpSpecializedFP8ILi6ENS5_IJNS4_1CILi1EEESB_SB_EEENS1_35KernelTmaWarpSpecializedCooperativeEEENS5_IJNSA_ILi128EEESF_SF_EEENS_12float_e4m3_tENS5_IJlSB_lEEESH_SI_NS4_8TiledMMAINS4_8MMA_AtomIJNS4_4SM904GMMA31MMA_64x128x32_F32E4M3E4M3_SS_TNILNSM_7ScaleInE1ELSO_1EEEEEENS4_6LayoutINS5_IJNSA_ILi2EEESB_SB_EEENS5_IJSB_NSA_ILi0EEESU_EEEEENS5_IJNS4_10UnderscoreESX_SX_EEEEENS4_13SM90_TMA_LOADENS4_14ComposedLayoutINS4_7SwizzleILi3ELi4ELi3EEENS4_18smem_ptr_flag_bitsILi8EEENSR_INS5_IJNSA_ILi8EEESF_EEENS5_IJSF_SB_EEEEEEEvNS4_8identityES10_S1A_vS1B_EENS_8epilogue10collective6detail29Sm90TmaWarpSpecializedAdapterINS1E_15DefaultEpilogueISH_SI_SI_NS1D_6thread17LinearCombinationISH_Li1EffLNS1I_9ScaleType4KindE0ELNS_15FloatRoundStyleE2ESH_EENS1_15EpilogueDefaultEEEEEvvEEEEvNT_6ParamsE,"",@"SHT_CUDA_INFO"
	.sectionflags	@""
	.align	4


	//----- nvinfo : EIATTR_CUDA_API_VERSION
	.align		4
        /*0000*/ 	.byte	0x04, 0x37
        /*0002*/ 	.short	(.L_18 - .L_17)
.L_17:
        /*0004*/ 	.word	0x00000082


	//----- nvinfo : EIATTR_KPARAM_INFO
	.align		4
.L_18:
        /*0008*/ 	.byte	0x04, 0x17
        /*000a*/ 	.short	(.L_20 - .L_19)
.L_19:
        /*000c*/ 	.word	0x00000000
        /*0010*/ 	.short	0x0000
        /*0012*/ 	.short	0x0070
        /*0014*/ 	.byte	0x00, 0xf0, 0x01, 0x10


	//----- nvinfo : EIATTR_SPARSE_MMA_MASK
	.align		4
.L_20:
        /*0018*/ 	.byte	0x03, 0x50
        /*001a*/ 	.short	0x0000


	//----- nvinfo : EIATTR_MAXREG_COUNT
	.align		4
        /*001c*/ 	.byte	0x03, 0x1b
        /*001e*/ 	.short	0x00a8


	//----- nvinfo : EIATTR_NUM_BARRIERS
	.align		4
        /*0020*/ 	.byte	0x02, 0x4c
        /*0022*/ 	.byte	0x01
	.zero		1


	//----- nvinfo : EIATTR_MERCURY_ISA_VERSION
	.align		4
        /*0024*/ 	.byte	0x03, 0x5f
        /*0026*/ 	.short	0x0101


	//----- nvinfo : EIATTR_INT_WARP_WIDE_INSTR_OFFSETS
	.align		4
        /*0028*/ 	.byte	0x04, 0x31
        /*002a*/ 	.short	(.L_22 - .L_21)


	//   ....[0]....
.L_21:
        /*002c*/ 	.word	0x00000410


	//   ....[1]....
        /*0030*/ 	.word	0x00000420


	//   ....[2]....
        /*0034*/ 	.word	0x00000510


	//----- nvinfo : EIATTR_COOP_GROUP_MASK_REGIDS
	.align		4
.L_22:
        /*0038*/ 	.byte	0x04, 0x29
        /*003a*/ 	.short	(.L_24 - .L_23)


	//   ....[0]....
.L_23:
        /*003c*/ 	.word	0xffffffff


	//   ....[1]....
        /*0040*/ 	.word	0xffffffff


	//   ....[2]....
        /*0044*/ 	.word	0xffffffff


	//   ....[3]....
        /*0048*/ 	.word	0xffffffff


	//   ....[4]....
        /*004c*/ 	.word	0xffffffff


	//----- nvinfo : EIATTR_COOP_GROUP_INSTR_OFFSETS
	.align		4
.L_24:
        /*0050*/ 	.byte	0x04, 0x28
        /*0052*/ 	.short	(.L_26 - .L_25)


	//   ....[0]....
.L_25:
        /*0054*/ 	.word	0x00000060


	//   ....[1]....
        /*0058*/ 	.word	0x00000070


	//   ....[2]....
        /*005c*/ 	.word	0x00000130


	//   ....[3]....
        /*0060*/ 	.word	0x00000300


	//   ....[4]....
        /*0064*/ 	.word	0x00001000


	//----- nvinfo : EIATTR_REG_RECONFIG
	.align		4
.L_26:
        /*0068*/ 	.byte	0x01, 0x54
	.zero		2


	//----- nvinfo : EIATTR_MBARRIER_INSTR_OFFSETS
	.align		4
        /*006c*/ 	.byte	0x04, 0x39
        /*006e*/ 	.short	(.L_28 - .L_27)


	//   ....[0]....
.L_27:
        /*0070*/ 	.word	0x00000230
        /*0074*/ 	.word	0x000000ff
        /*0078*/ 	.word	0x00000000
        /*007c*/ 	.short	0x0100
        /*007e*/ 	.byte	0x08
	.zero		1


	//   ....[1]....
        /*0080*/ 	.word	0x00000240
        /*0084*/ 	.word	0x000000ff
        /*0088*/ 	.word	0x00000030
        /*008c*/ 	.short	0x0100
        /*008e*/ 	.byte	0x08
	.zero		1


	//   ....[2]....
        /*0090*/ 	.word	0x00000250
        /*0094*/ 	.word	0x000000ff
        /*0098*/ 	.word	0x00000008
        /*009c*/ 	.short	0x0100
        /*009e*/ 	.byte	0x08
	.zero		1


	//   ....[3]....
        /*00a0*/ 	.word	0x00000260
        /*00a4*/ 	.word	0x000000ff
        /*00a8*/ 	.word	0x00000038
        /*00ac*/ 	.short	0x0100
        /*00ae*/ 	.byte	0x08
	.zero		1


	//   ....[4]....
        /*00b0*/ 	.word	0x00000270
        /*00b4*/ 	.word	0x000000ff
        /*00b8*/ 	.word	0x00000010
        /*00bc*/ 	.short	0x0100
        /*00be*/ 	.byte	0x08
	.zero		1


	//   ....[5]....
        /*00c0*/ 	.word	0x00000280
        /*00c4*/ 	.word	0x000000ff
        /*00c8*/ 	.word	0x00000040
        /*00cc*/ 	.short	0x0100
        /*00ce*/ 	.byte	0x08
	.zero		1


	//   ....[6]....
        /*00d0*/ 	.word	0x00000290
        /*00d4*/ 	.word	0x000000ff
        /*00d8*/ 	.word	0x00000018
        /*00dc*/ 	.short	0x0100
        /*00de*/ 	.byte	0x08
	.zero		1


	//   ....[7]....
        /*00e0*/ 	.word	0x000002a0
        /*00e4*/ 	.word	0x000000ff
        /*00e8*/ 	.word	0x00000048
        /*00ec*/ 	.short	0x0100
        /*00ee*/ 	.byte	0x08
	.zero		1


	//   ....[8]....
        /*00f0*/ 	.word	0x000002b0
        /*00f4*/ 	.word	0x000000ff
        /*00f8*/ 	.word	0x00000020
        /*00fc*/ 	.short	0x0100
        /*00fe*/ 	.byte	0x08
	.zero		1


	//   ....[9]....
        /*0100*/ 	.word	0x000002c0
        /*0104*/ 	.word	0x000000ff
        /*0108*/ 	.word	0x00000050
        /*010c*/ 	.short	0x0100
        /*010e*/ 	.byte	0x08
	.zero		1


	//   ....[10]....
        /*0110*/ 	.word	0x000002d0
        /*0114*/ 	.word	0x000000ff
        /*0118*/ 	.word	0x00000028
        /*011c*/ 	.short	0x0100
        /*011e*/ 	.byte	0x08
	.zero		1


	//   ....[11]....
        /*0120*/ 	.word	0x000002e0
        /*0124*/ 	.word	0x000000ff
        /*0128*/ 	.word	0x00000058
        /*012c*/ 	.short	0x0100
        /*012e*/ 	.byte	0x08
	.zero		1


	//   ....[12]....
        /*0130*/ 	.word	0x00000560
        /*0134*/ 	.word	0x000000ff
        /*0138*/ 	.word	0x00000070
        /*013c*/ 	.short	0x0100
        /*013e*/ 	.byte	0x06
	.zero		1


	//   ....[13]....
        /*0140*/ 	.word	0x000005c0
        /*0144*/ 	.word	0x000000ff
        /*0148*/ 	.word	0x00000078
        /*014c*/ 	.short	0x0100
        /*014e*/ 	.byte	0x06
	.zero		1


	//   ....[14]....
        /*0150*/ 	.word	0x00001530
        /*0154*/ 	.word	0x000000ff
        /*0158*/ 	.word	0x00000000
        /*015c*/ 	.short	0x010a
        /*015e*/ 	.byte	0x06
	.zero		1


	//   ....[15]....
        /*0160*/ 	.word	0x00001570
        /*0164*/ 	.word	0x000000ff
        /*0168*/ 	.word	0x00000000
        /*016c*/ 	.short	0x010a
        /*016e*/ 	.byte	0x06
	.zero		1


	//   ....[16]....
        /*0170*/ 	.word	0x00001f60
        /*0174*/ 	.word	0x000000ff
        /*0178*/ 	.word	0x00000000
        /*017c*/ 	.short	0x010a
        /*017e*/ 	.byte	0x0c
	.zero		1


	//   ....[17]....
        /*0180*/ 	.word	0x00001fa0
        /*0184*/ 	.word	0x000000ff
        /*0188*/ 	.word	0x00000000
        /*018c*/ 	.short	0x010a
        /*018e*/ 	.byte	0x0c
	.zero		1


	//   ....[18]....
        /*0190*/ 	.word	0x00002690
        /*0194*/ 	.word	0x000000ff
        /*0198*/ 	.word	0x00000000
        /*019c*/ 	.short	0x0101
        /*019e*/ 	.byte	0x08
	.zero		1


	//   ....[19]....
        /*01a0*/ 	.word	0x00002ce0
        /*01a4*/ 	.word	0x000000ff
        /*01a8*/ 	.word	0x00000000
        /*01ac*/ 	.short	0x0101
        /*01ae*/ 	.byte	0x08
	.zero		1


	//   ....[20]....
        /*01b0*/ 	.word	0x00008670
        /*01b4*/ 	.word	0x00000013
        /*01b8*/ 	.word	0x00000030
        /*01bc*/ 	.short	0x010a
        /*01be*/ 	.byte	0x3f
	.zero		1


	//   ....[21]....
        /*01c0*/ 	.word	0x000089f0
        /*01c4*/ 	.word	0x00000008
        /*01c8*/ 	.word	0x00000078
        /*01cc*/ 	.short	0x0101
        /*01ce*/ 	.byte	0x3f
	.zero		1


	//   ....[22]....
        /*01d0*/ 	.word	0x00009100
        /*01d4*/ 	.word	0x00000006
        /*01d8*/ 	.word	0x00000000
        /*01dc*/ 	.short	0x010a
        /*01de*/ 	.byte	0x3f
	.zero		1


	//   ....[23]....
        /*01e0*/ 	.word	0x00009180
        /*01e4*/ 	.word	0x00000007
        /*01e8*/ 	.word	0x00000000
        /*01ec*/ 	.short	0x010a
        /*01ee*/ 	.byte	0x3f
	.zero		1


	//   ....[24]....
        /*01f0*/ 	.word	0x00009210
        /*01f4*/ 	.word	0x00000006
        /*01f8*/ 	.word	0x00000000
        /*01fc*/ 	.short	0x010a
        /*01fe*/ 	.byte	0x3f
	.zero		1


	//   ....[25]....
        /*0200*/ 	.word	0x000092a0
        /*0204*/ 	.word	0x00000009
        /*0208*/ 	.word	0x00000000
        /*020c*/ 	.short	0x010a
        /*020e*/ 	.byte	0x3f
	.zero		1


	//   ....[26]....
        /*0210*/ 	.word	0x00009330
        /*0214*/ 	.word	0x00000006
        /*0218*/ 	.word	0x00000000
        /*021c*/ 	.short	0x010a
        /*021e*/ 	.byte	0x3f
	.zero		1


	//   ....[27]....
        /*0220*/ 	.word	0x000093c0
        /*0224*/ 	.word	0x00000003
        /*0228*/ 	.word	0x00000000
        /*022c*/ 	.short	0x010a
        /*022e*/ 	.byte	0x3f
	.zero		1


	//   ....[28]....
        /*0230*/ 	.word	0x00009430
        /*0234*/ 	.word	0x0000000b
        /*0238*/ 	.word	0x00000000
        /*023c*/ 	.short	0x010a
        /*023e*/ 	.byte	0x3f
	.zero		1


	//   ....[29]....
        /*0240*/ 	.word	0x00009490
        /*0244*/ 	.word	0x0000008c
        /*0248*/ 	.word	0x00000000
        /*024c*/ 	.short	0x010a
        /*024e*/ 	.byte	0x3f
	.zero		1


	//   ....[30]....
        /*0250*/ 	.word	0x00009560
        /*0254*/ 	.word	0x00000013
        /*0258*/ 	.word	0x00000030
        /*025c*/ 	.short	0x010a
        /*025e*/ 	.byte	0x3f
	.zero		1


	//   ....[31]....
        /*0260*/ 	.word	0x00009640
        /*0264*/ 	.word	0x00000006
        /*0268*/ 	.word	0x00000000
        /*026c*/ 	.short	0x010a
        /*026e*/ 	.byte	0x3f
	.zero		1


	//   ....[32]....
        /*0270*/ 	.word	0x00009690
        /*0274*/ 	.word	0x00000007
        /*0278*/ 	.word	0x00000000
        /*027c*/ 	.short	0x010a
        /*027e*/ 	.byte	0x3f
	.zero		1


	//   ....[33]....
        /*0280*/ 	.word	0x000096e0
        /*0284*/ 	.word	0x00000006
        /*0288*/ 	.word	0x00000000
        /*028c*/ 	.short	0x010a
        /*028e*/ 	.byte	0x3f
	.zero		1


	//   ....[34]....
        /*0290*/ 	.word	0x00009730
        /*0294*/ 	.word	0x00000009
        /*0298*/ 	.word	0x00000000
        /*029c*/ 	.short	0x010a
        /*029e*/ 	.byte	0x3f
	.zero		1


	//   ....[35]....
        /*02a0*/ 	.word	0x00009780
        /*02a4*/ 	.word	0x00000006
        /*02a8*/ 	.word	0x00000000
        /*02ac*/ 	.short	0x010a
        /*02ae*/ 	.byte	0x3f
	.zero		1


	//----- nvinfo : EIATTR_NUM_MBARRIERS
	.align		4
.L_28:
        /*02b0*/ 	.byte	0x03, 0x38
        /*02b2*/ 	.short	0x000e


	//----- nvinfo : EIATTR_EXIT_INSTR_OFFSETS
	.align		4
        /*02b4*/ 	.byte	0x04, 0x1c
        /*02b6*/ 	.short	(.L_30 - .L_29)


	//   ....[0]....
.L_29:
        /*02b8*/ 	.word	0x00000610


	//   ....[1]....
        /*02bc*/ 	.word	0x00000ed0


	//   ....[2]....
        /*02c0*/ 	.word	0x00007ce0


	//   ....[3]....
        /*02c4*/ 	.word	0x00008310


	//   ....[4]....
        /*02c8*/ 	.word	0x00009410


	//----- nvinfo : EIATTR_MAX_THREADS
	.align		4
.L_30:
        /*02cc*/ 	.byte	0x04, 0x05
        /*02ce*/ 	.short	(.L_32 - .L_31)
.L_31:
        /*02d0*/ 	.word	0x00000180
        /*02d4*/ 	.word	0x00000001
        /*02d8*/ 	.word	0x00000001


	//----- nvinfo : EIATTR_CRS_STACK_SIZE
	.align		4
.L_32:
        /*02dc*/ 	.byte	0x04, 0x1e
        /*02de*/ 	.short	(.L_34 - .L_33)
.L_33:
        /*02e0*/ 	.word	0x00000000


	//----- nvinfo : EIATTR_CBANK_PARAM_SIZE
	.align		4
.L_34:
        /*02e4*/ 	.byte	0x03, 0x19
        /*02e6*/ 	.short	0x0470


	//----- nvinfo : EIATTR_PARAM_CBANK
	.align		4
        /*02e8*/ 	.byte	0x04, 0x0a
        /*02ea*/ 	.short	(.L_36 - .L_35)
	.align		4
.L_35:
        /*02ec*/ 	.word	index@(.nv.constant0._ZN7cutlass13device_kernelINS_4gemm6kernel13GemmUniversalIN4cute5tupleIJiiiiEEENS1_10collective13CollectiveMmaINS1_37MainloopSm90TmaGmmaWarpSpecializedFP8ILi6ENS5_IJNS4_1CILi1EEESB_SB_EEENS1_35KernelTmaWarpSpecializedCooperativeEEENS5_IJNSA_ILi128EEESF_SF_EEENS_12float_e4m3_tENS5_IJlSB_lEEESH_SI_NS4_8TiledMMAINS4_8MMA_AtomIJNS4_4SM904GMMA31MMA_64x128x32_F32E4M3E4M3_SS_TNILNSM_7ScaleInE1ELSO_1EEEEEENS4_6LayoutINS5_IJNSA_ILi2EEESB_SB_EEENS5_IJSB_NSA_ILi0EEESU_EEEEENS5_IJNS4_10UnderscoreESX_SX_EEEEENS4_13SM90_TMA_LOADENS4_14ComposedLayoutINS4_7SwizzleILi3ELi4ELi3EEENS4_18smem_ptr_flag_bitsILi8EEENSR_INS5_IJNSA_ILi8EEESF_EEENS5_IJSF_SB_EEEEEEEvNS4_8identityES10_S1A_vS1B_EENS_8epilogue10collective6detail29Sm90TmaWarpSpecializedAdapterINS1E_15DefaultEpilogueISH_SI_SI_NS1D_6thread17LinearCombinationISH_Li1EffLNS1I_9ScaleType4KindE0ELNS_15FloatRoundStyleE2ESH_EENS1_15EpilogueDefaultEEEEEvvEEEEvNT_6ParamsE)
        /*02f0*/ 	.short	0x0210
        /*02f2*/ 	.short	0x0470


	//----- nvinfo : EIATTR_SW_WAR
	.align		4
.L_36:
        /*02f4*/ 	.byte	0x04, 0x36
        /*02f6*/ 	.short	(.L_38 - .L_37)
.L_37:
        /*02f8*/ 	.word	0x00000008
.L_38:


//--------------------- .nv.callgraph             --------------------------
	.section	.nv.callgraph,"",@"SHT_CUDA_CALLGRAPH"
	.align	4
	.sectionentsize	8
	.align		4
        /*0000*/ 	.word	0x00000000
	.align		4
        /*0004*/ 	.word	0xffffffff
	.align		4
        /*0008*/ 	.word	0x00000000
	.align		4
        /*000c*/ 	.word	0xfffffffe
	.align		4
        /*0010*/ 	.word	0x00000000
	.align		4
        /*0014*/ 	.word	0xfffffffd
	.align		4
        /*0018*/ 	.word	0x00000000
	.align		4
        /*001c*/ 	.word	0xfffffffc


//--------------------- .nv.constant4             --------------------------
	.section	.nv.constant4,"a",@progbits
	.align	8
	.align		8
.nv.constant4:
        /*0000*/ 	.dword	_ZN40_INTERNAL_7cf032d3_4_k_cu_84fbecca_259404cuda3std3__45__cpo5beginE
	.align		8
        /*0008*/ 	.dword	_ZN40_INTERNAL_7cf032d3_4_k_cu_84fbecca_259404cuda3std3__45__cpo3endE
	.align		8
        /*0010*/ 	.dword	_ZN40_INTERNAL_7cf032d3_4_k_cu_84fbecca_259404cuda3std3__45__cpo6cbeginE
	.align		8
        /*0018*/ 	.dword	_ZN40_INTERNAL_7cf032d3_4_k_cu_84fbecca_259404cuda3std3__45__cpo4cendE
	.align		8
        /*0020*/ 	.dword	_ZN40_INTERNAL_7cf032d3_4_k_cu_84fbecca_259404cuda3std3__442_GLOBAL__N__7cf032d3_4_k_cu_84fbecca_259406ignoreE
	.align		8
        /*0028*/ 	.dword	_ZN40_INTERNAL_7cf032d3_4_k_cu_84fbecca_259404cuda3std3__419piecewise_constructE
	.align		8
        /*0030*/ 	.dword	_ZN40_INTERNAL_7cf032d3_4_k_cu_84fbecca_259404cuda3std3__48in_placeE
	.align		8
        /*0038*/ 	.dword	_ZN40_INTERNAL_7cf032d3_4_k_cu_84fbecca_259404cuda3std6ranges3__45__cpo4swapE
	.align		8
        /*0040*/ 	.dword	_ZN40_INTERNAL_7cf032d3_4_k_cu_84fbecca_259404cuda3std6ranges3__45__cpo9iter_moveE
	.align		8
        /*0048*/ 	.dword	_ZN40_INTERNAL_7cf032d3_4_k_cu_84fbecca_259404cute7productE
	.align		8
        /*0050*/ 	.dword	_ZN40_INTERNAL_7cf032d3_4_k_cu_84fbecca_259404cute1_E


//--------------------- .text._ZN7cutlass13device_kernelINS_4gemm6kernel13GemmUniversalIN4cute5tupleIJiiiiEEENS1_10collective13CollectiveMmaINS1_37MainloopSm90TmaGmmaWarpSpecializedFP8ILi6ENS5_IJNS4_1CILi1EEESB_SB_EEENS1_35KernelTmaWarpSpecializedCooperativeEEENS5_IJNSA_ILi128EEESF_SF_EEENS_12float_e4m3_tENS5_IJlSB_lEEESH_SI_NS4_8TiledMMAINS4_8MMA_AtomIJNS4_4SM904GMMA31MMA_64x128x32_F32E4M3E4M3_SS_TNILNSM_7ScaleInE1ELSO_1EEEEEENS4_6LayoutINS5_IJNSA_ILi2EEESB_SB_EEENS5_IJSB_NSA_ILi0EEESU_EEEEENS5_IJNS4_10UnderscoreESX_SX_EEEEENS4_13SM90_TMA_LOADENS4_14ComposedLayoutINS4_7SwizzleILi3ELi4ELi3EEENS4_18smem_ptr_flag_bitsILi8EEENSR_INS5_IJNSA_ILi8EEESF_EEENS5_IJSF_SB_EEEEEEEvNS4_8identityES10_S1A_vS1B_EENS_8epilogue10collective6detail29Sm90TmaWarpSpecializedAdapterINS1E_15DefaultEpilogueISH_SI_SI_NS1D_6thread17LinearCombinationISH_Li1EffLNS1I_9ScaleType4KindE0ELNS_15FloatRoundStyleE2ESH_EENS1_15EpilogueDefaultEEEEEvvEEEEvNT_6ParamsE --------------------------
	.section	.text._ZN7cutlass13device_kernelINS_4gemm6kernel13GemmUniversalIN4cute5tupleIJiiiiEEENS1_10collective13CollectiveMmaINS1_37MainloopSm90TmaGmmaWarpSpecializedFP8ILi6ENS5_IJNS4_1CILi1EEESB_SB_EEENS1_35KernelTmaWarpSpecializedCooperativeEEENS5_IJNSA_ILi128EEESF_SF_EEENS_12float_e4m3_tENS5_IJlSB_lEEESH_SI_NS4_8TiledMMAINS4_8MMA_AtomIJNS4_4SM904GMMA31MMA_64x128x32_F32E4M3E4M3_SS_TNILNSM_7ScaleInE1ELSO_1EEEEEENS4_6LayoutINS5_IJNSA_ILi2EEESB_SB_EEENS5_IJSB_NSA_ILi0EEESU_EEEEENS5_IJNS4_10UnderscoreESX_SX_EEEEENS4_13SM90_TMA_LOADENS4_14ComposedLayoutINS4_7SwizzleILi3ELi4ELi3EEENS4_18smem_ptr_flag_bitsILi8EEENSR_INS5_IJNSA_ILi8EEESF_EEENS5_IJSF_SB_EEEEEEEvNS4_8identityES10_S1A_vS1B_EENS_8epilogue10collective6detail29Sm90TmaWarpSpecializedAdapterINS1E_15DefaultEpilogueISH_SI_SI_NS1D_6thread17LinearCombinationISH_Li1EffLNS1I_9ScaleType4KindE0ELNS_15FloatRoundStyleE2ESH_EENS1_15EpilogueDefaultEEEEEvvEEEEvNT_6ParamsE,"ax",@progbits
	.align	128
.text._ZN7cutlass13device_kernelINS_4gemm6kernel13GemmUniversalIN4cute5tupleIJiiiiEEENS1_10collective13CollectiveMmaINS1_37MainloopSm90TmaGmmaWarpSpecializedFP8ILi6ENS5_IJNS4_1CILi1EEESB_SB_EEENS1_35KernelTmaWarpSpecializedCooperativeEEENS5_IJNSA_ILi128EEESF_SF_EEENS_12float_e4m3_tENS5_IJlSB_lEEESH_SI_NS4_8TiledMMAINS4_8MMA_AtomIJNS4_4SM904GMMA31MMA_64x128x32_F32E4M3E4M3_SS_TNILNSM_7ScaleInE1ELSO_1EEEEEENS4_6LayoutINS5_IJNSA_ILi2EEESB_SB_EEENS5_IJSB_NSA_ILi0EEESU_EEEEENS5_IJNS4_10UnderscoreESX_SX_EEEEENS4_13SM90_TMA_LOADENS4_14ComposedLayoutINS4_7SwizzleILi3ELi4ELi3EEENS4_18smem_ptr_flag_bitsILi8EEENSR_INS5_IJNSA_ILi8EEESF_EEENS5_IJSF_SB_EEEEEEEvNS4_8identityES10_S1A_vS1B_EENS_8epilogue10collective6detail29Sm90TmaWarpSpecializedAdapterINS1E_15DefaultEpilogueISH_SI_SI_NS1D_6thread17LinearCombinationISH_Li1EffLNS1I_9ScaleType4KindE0ELNS_15FloatRoundStyleE2ESH_EENS1_15EpilogueDefaultEEEEEvvEEEEvNT_6ParamsE:
        .type           _ZN7cutlass13device_kernelINS_4gemm6kernel13GemmUniversalIN4cute5tupleIJiiiiEEENS1_10collective13CollectiveMmaINS1_37MainloopSm90TmaGmmaWarpSpecializedFP8ILi6ENS5_IJNS4_1CILi1EEESB_SB_EEENS1_35KernelTmaWarpSpecializedCooperativeEEENS5_IJNSA_ILi128EEESF_SF_EEENS_12float_e4m3_tENS5_IJlSB_lEEESH_SI_NS4_8TiledMMAINS4_8MMA_AtomIJNS4_4SM904GMMA31MMA_64x128x32_F32E4M3E4M3_SS_TNILNSM_7ScaleInE1ELSO_1EEEEEENS4_6LayoutINS5_IJNSA_ILi2EEESB_SB_EEENS5_IJSB_NSA_ILi0EEESU_EEEEENS5_IJNS4_10UnderscoreESX_SX_EEEEENS4_13SM90_TMA_LOADENS4_14ComposedLayoutINS4_7SwizzleILi3ELi4ELi3EEENS4_18smem_ptr_flag_bitsILi8EEENSR_INS5_IJNSA_ILi8EEESF_EEENS5_IJSF_SB_EEEEEEEvNS4_8identityES10_S1A_vS1B_EENS_8epilogue10collective6detail29Sm90TmaWarpSpecializedAdapterINS1E_15DefaultEpilogueISH_SI_SI_NS1D_6thread17LinearCombinationISH_Li1EffLNS1I_9ScaleType4KindE0ELNS_15FloatRoundStyleE2ESH_EENS1_15EpilogueDefaultEEEEEvvEEEEvNT_6ParamsE,@function
        .size           _ZN7cutlass13device_kernelINS_4gemm6kernel13GemmUniversalIN4cute5tupleIJiiiiEEENS1_10collective13CollectiveMmaINS1_37MainloopSm90TmaGmmaWarpSpecializedFP8ILi6ENS5_IJNS4_1CILi1EEESB_SB_EEENS1_35KernelTmaWarpSpecializedCooperativeEEENS5_IJNSA_ILi128EEESF_SF_EEENS_12float_e4m3_tENS5_IJlSB_lEEESH_SI_NS4_8TiledMMAINS4_8MMA_AtomIJNS4_4SM904GMMA31MMA_64x128x32_F32E4M3E4M3_SS_TNILNSM_7ScaleInE1ELSO_1EEEEEENS4_6LayoutINS5_IJNSA_ILi2EEESB_SB_EEENS5_IJSB_NSA_ILi0EEESU_EEEEENS5_IJNS4_10UnderscoreESX_SX_EEEEENS4_13SM90_TMA_LOADENS4_14ComposedLayoutINS4_7SwizzleILi3ELi4ELi3EEENS4_18smem_ptr_flag_bitsILi8EEENSR_INS5_IJNSA_ILi8EEESF_EEENS5_IJSF_SB_EEEEEEEvNS4_8identityES10_S1A_vS1B_EENS_8epilogue10collective6detail29Sm90TmaWarpSpecializedAdapterINS1E_15DefaultEpilogueISH_SI_SI_NS1D_6thread17LinearCombinationISH_Li1EffLNS1I_9ScaleType4KindE0ELNS_15FloatRoundStyleE2ESH_EENS1_15EpilogueDefaultEEEEEvvEEEEvNT_6ParamsE,(.L_x_205 - _ZN7cutlass13device_kernelINS_4gemm6kernel13GemmUniversalIN4cute5tupleIJiiiiEEENS1_10collective13CollectiveMmaINS1_37MainloopSm90TmaGmmaWarpSpecializedFP8ILi6ENS5_IJNS4_1CILi1EEESB_SB_EEENS1_35KernelTmaWarpSpecializedCooperativeEEENS5_IJNSA_ILi128EEESF_SF_EEENS_12float_e4m3_tENS5_IJlSB_lEEESH_SI_NS4_8TiledMMAINS4_8MMA_AtomIJNS4_4SM904GMMA31MMA_64x128x32_F32E4M3E4M3_SS_TNILNSM_7ScaleInE1ELSO_1EEEEEENS4_6LayoutINS5_IJNSA_ILi2EEESB_SB_EEENS5_IJSB_NSA_ILi0EEESU_EEEEENS5_IJNS4_10UnderscoreESX_SX_EEEEENS4_13SM90_TMA_LOADENS4_14ComposedLayoutINS4_7SwizzleILi3ELi4ELi3EEENS4_18smem_ptr_flag_bitsILi8EEENSR_INS5_IJNSA_ILi8EEESF_EEENS5_IJSF_SB_EEEEEEEvNS4_8identityES10_S1A_vS1B_EENS_8epilogue10collective6detail29Sm90TmaWarpSpecializedAdapterINS1E_15DefaultEpilogueISH_SI_SI_NS1D_6thread17LinearCombinationISH_Li1EffLNS1I_9ScaleType4KindE0ELNS_15FloatRoundStyleE2ESH_EENS1_15EpilogueDefaultEEEEEvvEEEEvNT_6ParamsE)
        .other          _ZN7cutlass13device_kernelINS_4gemm6kernel13GemmUniversalIN4cute5tupleIJiiiiEEENS1_10collective13CollectiveMmaINS1_37MainloopSm90TmaGmmaWarpSpecializedFP8ILi6ENS5_IJNS4_1CILi1EEESB_SB_EEENS1_35KernelTmaWarpSpecializedCooperativeEEENS5_IJNSA_ILi128EEESF_SF_EEENS_12float_e4m3_tENS5_IJlSB_lEEESH_SI_NS4_8TiledMMAINS4_8MMA_AtomIJNS4_4SM904GMMA31MMA_64x128x32_F32E4M3E4M3_SS_TNILNSM_7ScaleInE1ELSO_1EEEEEENS4_6LayoutINS5_IJNSA_ILi2EEESB_SB_EEENS5_IJSB_NSA_ILi0EEESU_EEEEENS5_IJNS4_10UnderscoreESX_SX_EEEEENS4_13SM90_TMA_LOADENS4_14ComposedLayoutINS4_7SwizzleILi3ELi4ELi3EEENS4_18smem_ptr_flag_bitsILi8EEENSR_INS5_IJNSA_ILi8EEESF_EEENS5_IJSF_SB_EEEEEEEvNS4_8identityES10_S1A_vS1B_EENS_8epilogue10collective6detail29Sm90TmaWarpSpecializedAdapterINS1E_15DefaultEpilogueISH_SI_SI_NS1D_6thread17LinearCombinationISH_Li1EffLNS1I_9ScaleType4KindE0ELNS_15FloatRoundStyleE2ESH_EENS1_15EpilogueDefaultEEEEEvvEEEEvNT_6ParamsE,@"STO_CUDA_ENTRY STV_DEFAULT"
_ZN7cutlass13device_kernelINS_4gemm6kernel13GemmUniversalIN4cute5tupleIJiiiiEEENS1_10collective13CollectiveMmaINS1_37MainloopSm90TmaGmmaWarpSpecializedFP8ILi6ENS5_IJNS4_1CILi1EEESB_SB_EEENS1_35KernelTmaWarpSpecializedCooperativeEEENS5_IJNSA_ILi128EEESF_SF_EEENS_12float_e4m3_tENS5_IJlSB_lEEESH_SI_NS4_8TiledMMAINS4_8MMA_AtomIJNS4_4SM904GMMA31MMA_64x128x32_F32E4M3E4M3_SS_TNILNSM_7ScaleInE1ELSO_1EEEEEENS4_6LayoutINS5_IJNSA_ILi2EEESB_SB_EEENS5_IJSB_NSA_ILi0EEESU_EEEEENS5_IJNS4_10UnderscoreESX_SX_EEEEENS4_13SM90_TMA_LOADENS4_14ComposedLayoutINS4_7SwizzleILi3ELi4ELi3EEENS4_18smem_ptr_flag_bitsILi8EEENSR_INS5_IJNSA_ILi8EEESF_EEENS5_IJSF_SB_EEEEEEEvNS4_8identityES10_S1A_vS1B_EENS_8epilogue10collective6detail29Sm90TmaWarpSpecializedAdapterINS1E_15DefaultEpilogueISH_SI_SI_NS1D_6thread17LinearCombinationISH_Li1EffLNS1I_9ScaleType4KindE0ELNS_15FloatRoundStyleE2ESH_EENS1_15EpilogueDefaultEEEEEvvEEEEvNT_6ParamsE:
[----:B------:R-:W-:Y:S01]  /*0000*/  LDC R1, c[0x0][0x28] ;  /* 0x00000a00ff017b82 */ /* 0x000fe20000000800 */
[----:B------:R-:W0:Y:S01]  /*0010*/  S2R R0, SR_TID.X ;  /* 0x0000000000007919 */ /* 0x000e220000002100 */
[----:B------:R-:W-:Y:S01]  /*0020*/  ELECT P0, URZ, PT ;  /* 0x00000000003f782f */ /* 0x000fe20003800000 */
[----:B------:R-:W-:Y:S01]  /*0030*/  BSSY B0, `(.L_x_0) ;  /* 0x000000f000007945 */ /* 0x000fe20003800000 */
[--C-:B0-----:R-:W-:Y:S02]  /*0040*/  SHF.R.U32.HI R2, RZ, 0x5, R0.reuse ;  /* 0x00000005ff027819 */ /* 0x101fe40000011600 */
[----:B------:R-:W-:-:S03]  /*0050*/  SHF.R.U32.HI R3, RZ, 0x7, R0 ;  /* 0x00000007ff037819 */ /* 0x000fc60000011600 */
[----:B------:R-:W0:Y:S04]  /*0060*/  SHFL.IDX PT, R5, R2, RZ, 0x1f ;  /* 0x00001fff02057589 */ /* 0x000e2800000e0000 */
[----:B------:R1:W2:Y:S01]  /*0070*/  SHFL.IDX PT, R6, R3, RZ, 0x1f ;  /* 0x00001fff03067589 */ /* 0x0002a200000e0000 */
[----:B0-----:R-:W-:-:S13]  /*0080*/  ISETP.NE.OR P0, PT, R5, RZ, !P0 ;  /* 0x000000ff0500720c */ /* 0x001fda0004705670 */
[----:B-12---:R-:W-:Y:S05]  /*0090*/  @P0 BRA `(.L_x_1) ;  /* 0x0000000000200947 */ /* 0x006fea0003800000 */
[----:B------:R-:W-:Y:S02]  /*00a0*/  ULDC.64 UR4, c[0x0][0x198] ;  /* 0x0000660000047ab9 */ /* 0x000fe40000000a00 */
[----:B------:R-:W-:Y:S02]  /*00b0*/  UIADD3 UR6, UP0, UR4, 0xf0, URZ ;  /* 0x000000f004067890 */ /* 0x000fe4000ff1e03f */
[----:B------:R-:W-:Y:S02]  /*00c0*/  UIADD3 UR4, UP1, UR4, 0x1f0, URZ ;  /* 0x000001f004047890 */ /* 0x000fe4000ff3e03f */
[----:B------:R-:W-:Y:S02]  /*00d0*/  UIADD3.X UR7, URZ, UR5, URZ, UP0, !UPT ;  /* 0x000000053f077290 */ /* 0x000fe400087fe43f */
[----:B------:R-:W-:-:S07]  /*00e0*/  UIADD3.X UR5, URZ, UR5, URZ, UP1, !UPT ;  /* 0x000000053f057290 */ /* 0x000fce0008ffe43f */
[----:B------:R0:W-:Y:S02]  /*00f0*/  UTMACCTL.PF [UR6] ;  /* 0x00000000060079b9 */ /* 0x0001e40008040000 */
[----:B------:R0:W-:Y:S02]  /*0100*/  UTMACCTL.PF [UR4] ;  /* 0x00000000040079b9 */ /* 0x0001e40008040000 */
[----:B0-----:R-:W-:Y:S01]  /*0110*/  NOP ;  /* 0x0000000000007918 */ /* 0x001fe20000000000 */
.L_x_1:
[----:B------:R-:W-:Y:S05]  /*0120*/  BSYNC B0 ;  /* 0x0000000000007941 */ /* 0x000fea0003800000 */
.L_x_0:
[----:B------:R-:W0:Y:S02]  /*0130*/  SHFL.IDX PT, R3, R2, RZ, 0x1f ;  /* 0x00001fff02037589 */ /* 0x000e2400000e0000 */
[----:B0-----:R-:W-:-:S13]  /*0140*/  ISETP.NE.AND P0, PT, R3, RZ, PT ;  /* 0x000000ff0300720c */ /* 0x001fda0003f05270 */
[----:B------:R-:W-:Y:S05]  /*0150*/  @P0 BRA `(.L_x_2) ;  /* 0x0000000000680947 */ /* 0x000fea0003800000 */
[----:B------:R-:W0:Y:S01]  /*0160*/  S2UR UR8, SR_CgaCtaId ;  /* 0x00000000000879c3 */ /* 0x000e220000008800 */
[----:B------:R-:W-:Y:S01]  /*0170*/  UMOV UR4, 0x400 ;  /* 0x0000040000047882 */ /* 0x000fe20000000000 */
[----:B------:R-:W-:Y:S01]  /*0180*/  UMOV UR5, 0x1 ;  /* 0x0000000100057882 */ /* 0x000fe20000000000 */
[----:B------:R-:W-:Y:S01]  /*0190*/  UMOV UR6, 0x100 ;  /* 0x0000010000067882 */ /* 0x000fe20000000000 */
[----:B------:R-:W-:Y:S01]  /*01a0*/  ELECT P0, URZ, PT ;  /* 0x00000000003f782f */ /* 0x000fe20003800000 */
[----:B------:R-:W-:-:S04]  /*01b0*/  UIADD3 UR6, -UR6, 0x100000, URZ ;  /* 0x0010000006067890 */ /* 0x000fc8000fffe13f */
[----:B------:R-:W-:Y:S02]  /*01c0*/  USHF.L.U32 UR7, UR6, 0xb, URZ ;  /* 0x0000000b06077899 */ /* 0x000fe4000800063f */
[----:B------:R-:W-:Y:S02]  /*01d0*/  USHF.L.U32 UR6, UR6, 0x1, URZ ;  /* 0x0000000106067899 */ /* 0x000fe4000800063f */
[----:B0-----:R-:W-:Y:S02]  /*01e0*/  ULEA UR8, UR8, UR4, 0x18 ;  /* 0x0000000408087291 */ /* 0x001fe4000f8ec03f */
[----:B------:R-:W-:-:S04]  /*01f0*/  UIADD3 UR4, -UR5, 0x100000, URZ ;  /* 0x0010000005047890 */ /* 0x000fc8000fffe13f */
[----:B------:R-:W-:Y:S02]  /*0200*/  USHF.L.U32 UR5, UR4, 0xb, URZ ;  /* 0x0000000b04057899 */ /* 0x000fe4000800063f */
[----:B------:R-:W-:Y:S01]  /*0210*/  USHF.L.U32 UR4, UR4, 0x1, URZ ;  /* 0x0000000104047899 */ /* 0x000fe2000800063f */
[----:B------:R-:W0:Y:S11]  /*0220*/  FENCE.VIEW.ASYNC.S ;  /* 0x00000000000073c6 */ /* 0x000e360000000000 */
[----:B0-----:R0:W1:Y:S01]  /*0230*/  SYNCS.EXCH.64 URZ, [UR8], UR4 ;  /* 0x00000004083f75b2 */ /* 0x0010620008000100 */
[----:B------:R0:W2:Y:S01]  /*0240*/  SYNCS.EXCH.64 URZ, [UR8+0x30], UR6 ;  /* 0x00003006083f75b2 */ /* 0x0000a20008000100 */
[----:B------:R0:W3:Y:S01]  /*0250*/  SYNCS.EXCH.64 URZ, [UR8+0x8], UR4 ;  /* 0x00000804083f75b2 */ /* 0x0000e20008000100 */
[----:B------:R0:W4:Y:S01]  /*0260*/  SYNCS.EXCH.64 URZ, [UR8+0x38], UR6 ;  /* 0x00003806083f75b2 */ /* 0x0001220008000100 */
[----:B------:R0:W0:Y:S01]  /*0270*/  SYNCS.EXCH.64 URZ, [UR8+0x10], UR4 ;  /* 0x00001004083f75b2 */ /* 0x0000220008000100 */
[----:B------:R0:W0:Y:S01]  /*0280*/  SYNCS.EXCH.64 URZ, [UR8+0x40], UR6 ;  /* 0x00004006083f75b2 */ /* 0x0000220008000100 */
[----:B------:R0:W0:Y:S01]  /*0290*/  SYNCS.EXCH.64 URZ, [UR8+0x18], UR4 ;  /* 0x00001804083f75b2 */ /* 0x0000220008000100 */
[----:B------:R0:W0:Y:S01]  /*02a0*/  SYNCS.EXCH.64 URZ, [UR8+0x48], UR6 ;  /* 0x00004806083f75b2 */ /* 0x0000220008000100 */
[----:B------:R0:W0:Y:S01]  /*02b0*/  SYNCS.EXCH.64 URZ, [UR8+0x20], UR4 ;  /* 0x00002004083f75b2 */ /* 0x0000220008000100 */
[----:B------:R0:W0:Y:S01]  /*02c0*/  SYNCS.EXCH.64 URZ, [UR8+0x50], UR6 ;  /* 0x00005006083f75b2 */ /* 0x0000220008000100 */
[----:B------:R0:W0:Y:S01]  /*02d0*/  SYNCS.EXCH.64 URZ, [UR8+0x28], UR4 ;  /* 0x00002804083f75b2 */ /* 0x0000220008000100 */
[----:B------:R0:W0:Y:S01]  /*02e0*/  SYNCS.EXCH.64 URZ, [UR8+0x58], UR6 ;  /* 0x00005806083f75b2 */ /* 0x0000220008000100 */
[----:B------:R-:W-:Y:S01]  /*02f0*/  NOP ;  /* 0x0000000000007918 */ /* 0x000fe20000000000 */
.L_x_2:
[----:B------:R-:W5:Y:S01]  /*0300*/  SHFL.IDX PT, R2, R2, RZ, 0x1f ;  /* 0x00001fff02027589 */ /* 0x000f6200000e0000 */
[----:B------:R-:W1:Y:S01]  /*0310*/  LDC R3, c[0x0][0x65c] ;  /* 0x00019700ff037b82 */ /* 0x000e620000000800 */
[----:B------:R-:W-:Y:S02]  /*0320*/  ELECT P0, URZ, PT ;  /* 0x00000000003f782f */ /* 0x000fe40003800000 */
[----:B------:R-:W-:Y:S01]  /*0330*/  SHF.R.S32.HI R4, RZ, 0x1f, R5 ;  /* 0x0000001fff047819 */ /* 0x000fe20000011405 */
[----:B------:R-:W2:Y:S01]  /*0340*/  S2R R10, SR_CTAID.Y ;  /* 0x00000000000a7919 */ /* 0x000ea20000002600 */
[----:B0-----:R-:W-:Y:S01]  /*0350*/  UMOV UR4, 0x20 ;  /* 0x0000002000047882 */ /* 0x001fe20000000000 */
[C---:B------:R-:W-:Y:S01]  /*0360*/  ISETP.NE.AND P3, PT, R6.reuse, RZ, PT ;  /* 0x000000ff0600720c */ /* 0x040fe20003f65270 */
[----:B------:R-:W-:Y:S01]  /*0370*/  VIADD R11, R6, 0xffffffff ;  /* 0xffffffff060b7836 */ /* 0x000fe20000000000 */
[----:B------:R-:W0:Y:S01]  /*0380*/  S2R R8, SR_CTAID.X ;  /* 0x0000000000087919 */ /* 0x000e220000002500 */
[----:B------:R-:W-:Y:S01]  /*0390*/  LEA.HI R4, R4, R5, RZ, 0x2 ;  /* 0x0000000504047211 */ /* 0x000fe200078f10ff */
[----:B------:R-:W-:Y:S01]  /*03a0*/  NOP ;  /* 0x0000000000007918 */ /* 0x000fe20000000000 */
[----:B------:R-:W-:Y:S01]  /*03b0*/  NOP ;  /* 0x0000000000007918 */ /* 0x000fe20000000000 */
[----:B------:R-:W-:-:S02]  /*03c0*/  ISETP.GE.U32.AND P1, PT, R11, 0x2, PT ;  /* 0x000000020b00780c */ /* 0x000fc40003f26070 */
[----:B------:R-:W-:-:S05]  /*03d0*/  LOP3.LUT R4, R4, 0xfffffffc, RZ, 0xc0, !PT ;  /* 0xfffffffc04047812 */ /* 0x000fca00078ec0ff */
[----:B------:R-:W-:Y:S01]  /*03e0*/  IMAD.IADD R5, R5, 0x1, -R4 ;  /* 0x0000000105057824 */ /* 0x000fe200078e0a04 */
[----:B-----5:R-:W-:Y:S02]  /*03f0*/  ISETP.NE.OR P0, PT, R2, RZ, !P0 ;  /* 0x000000ff0200720c */ /* 0x020fe40004705670 */
[----:B-1----:R-:W-:-:S11]  /*0400*/  ISETP.NE.AND P2, PT, R3, 0x1, PT ;  /* 0x000000010300780c */ /* 0x002fd60003f45270 */
[----:B------:R-:W-:Y:S01]  /*0410*/  VOTEU.ALL UP0, P0 ;  /* 0x00000000003f7886 */ /* 0x000fe20000000000 */
[----:B------:R-:W-:Y:S01]  /*0420*/  VOTEU.ALL UP1, P0 ;  /* 0x00000000003f7886 */ /* 0x000fe20000020000 */
[----:B------:R-:W0:Y:S01]  /*0430*/  @P2 LDC R9, c[0x0][0x10] ;  /* 0x00000400ff092b82 */ /* 0x000e220000000800 */
[----:B--2---:R-:W-:Y:S02]  /*0440*/  @P2 IMAD.MOV.U32 R2, RZ, RZ, R10 ;  /* 0x000000ffff022224 */ /* 0x004fe400078e000a */
[----:B------:R-:W-:Y:S01]  /*0450*/  @!UP0 UMOV UR6, 0x400 ;  /* 0x0000040000068882 */ /* 0x000fe20000000000 */
[----:B------:R-:W-:-:S04]  /*0460*/  @!UP0 UIADD3 UR4, -UR4, 0x100000, URZ ;  /* 0x0010000004048890 */ /* 0x000fc8000fffe13f */
[----:B------:R-:W-:Y:S02]  /*0470*/  @!UP0 USHF.L.U32 UR5, UR4, 0xb, URZ ;  /* 0x0000000b04058899 */ /* 0x000fe4000800063f */
[----:B------:R-:W-:Y:S01]  /*0480*/  @!UP0 USHF.L.U32 UR4, UR4, 0x1, URZ ;  /* 0x0000000104048899 */ /* 0x000fe2000800063f */
[----:B------:R-:W-:Y:S02]  /*0490*/  @P2 IMAD.MOV.U32 R3, RZ, RZ, RZ ;  /* 0x000000ffff032224 */ /* 0x000fe400078e00ff */
[----:B------:R-:W-:Y:S01]  /*04a0*/  @P2 IMAD.MOV.U32 R13, RZ, RZ, RZ ;  /* 0x000000ffff0d2224 */ /* 0x000fe200078e00ff */
[----:B------:R-:W1:Y:S08]  /*04b0*/  @!UP0 S2UR UR7, SR_CgaCtaId ;  /* 0x00000000000789c3 */ /* 0x000e700000008800 */
[----:B------:R-:W2:Y:S01]  /*04c0*/  @!P2 LDC R7, c[0x0][0xc] ;  /* 0x00000300ff07ab82 */ /* 0x000ea20000000800 */
[----:B0-----:R-:W-:-:S04]  /*04d0*/  @P2 IMAD.WIDE.U32 R2, R8, R9, R2 ;  /* 0x0000000908022225 */ /* 0x001fc800078e0002 */
[----:B------:R-:W-:Y:S02]  /*04e0*/  IMAD.MOV.U32 R9, RZ, RZ, RZ ;  /* 0x000000ffff097224 */ /* 0x000fe400078e00ff */
[----:B------:R-:W-:Y:S01]  /*04f0*/  @P2 IMAD.IADD R3, R3, 0x1, R13 ;  /* 0x0000000103032824 */ /* 0x000fe200078e020d */
[----:B-1----:R-:W-:Y:S01]  /*0500*/  @!UP0 ULEA UR6, UR7, UR6, 0x18 ;  /* 0x0000000607068291 */ /* 0x002fe2000f8ec03f */
[----:B------:R-:W-:Y:S01]  /*0510*/  VOTEU.ALL UP0, P0 ;  /* 0x00000000003f7886 */ /* 0x000fe20000000000 */
[----:B------:R-:W-:-:S04]  /*0520*/  ISETP.NE.AND P0, PT, R5, 0x3, PT ;  /* 0x000000030500780c */ /* 0x000fc80003f05270 */
[----:B------:R-:W-:-:S04]  /*0530*/  ISETP.EQ.OR P0, PT, R5, RZ, !P0 ;  /* 0x000000ff0500720c */ /* 0x000fc80004702670 */
[----:B------:R-:W-:Y:S01]  /*0540*/  ISETP.EQ.AND P0, PT, R6, RZ, P0 ;  /* 0x000000ff0600720c */ /* 0x000fe20000702270 */
[----:B------:R-:W0:Y:S02]  /*0550*/  FENCE.VIEW.ASYNC.S ;  /* 0x00000000000073c6 */ /* 0x000e240000000000 */
[----:B0-----:R0:W3:Y:S01]  /*0560*/  @!UP0 SYNCS.EXCH.64 URZ, [UR6+0x70], UR4 ;  /* 0x00007004063f85b2 */ /* 0x0010e20008000100 */
[----:B--2---:R-:W-:Y:S01]  /*0570*/  @!P2 IMAD.WIDE.U32 R6, R7, R10, R8 ;  /* 0x0000000a0706a225 */ /* 0x004fe200078e0008 */
[----:B------:R-:W-:-:S03]  /*0580*/  SEL R4, RZ, 0x1, !P0 ;  /* 0x00000001ff047807 */ /* 0x000fc60004000000 */
[----:B------:R-:W-:Y:S02]  /*0590*/  @!P2 IMAD.MOV.U32 R2, RZ, RZ, R6 ;  /* 0x000000ffff02a224 */ /* 0x000fe400078e0006 */
[----:B------:R-:W-:Y:S01]  /*05a0*/  @!P2 IMAD.MOV.U32 R3, RZ, RZ, R7 ;  /* 0x000000ffff03a224 */ /* 0x000fe200078e0007 */
[----:B------:R-:W-:Y:S01]  /*05b0*/  SEL R4, R4, 0x2, P1 ;  /* 0x0000000204047807 */ /* 0x000fe20000800000 */
[----:B------:R0:W3:Y:S01]  /*05c0*/  @!UP1 SYNCS.EXCH.64 URZ, [UR6+0x78], UR4 ;  /* 0x00007804063f95b2 */ /* 0x0000e20008000100 */
[----:B------:R-:W-:Y:S01]  /*05d0*/  NOP ;  /* 0x0000000000007918 */ /* 0x000fe20000000000 */
[----:B---34-:R-:W-:Y:S06]  /*05e0*/  BAR.SYNC.DEFER_BLOCKING 0x0 ;  /* 0x0000000000007b1d */ /* 0x018fec0000010000 */
[----:B------:R-:W-:Y:S05]  /*05f0*/  @!P3 BRA `(.L_x_3) ;  /* 0x0000007400bcb947 */ /* 0x000fea0003800000 */
[----:B------:R-:W-:-:S13]  /*0600*/  ISETP.GT.U32.AND P0, PT, R11, 0x1, PT ;  /* 0x000000010b00780c */ /* 0x000fda0003f04070 */
[----:B0-----:R-:W-:Y:S05]  /*0610*/  @P0 EXIT ;  /* 0x000000000000094d */ /* 0x001fea0003800000 */
[----:B------:R-:W-:Y:S01]  /*0620*/  ULDC.64 UR4, c[0x0][0x650] ;  /* 0x0001940000047ab9 */ /* 0x000fe20000000a00 */
[----:B------:R-:W-:Y:S01]  /*0630*/  PRMT R12, RZ, 0x7610, R12 ;  /* 0x00007610ff0c7816 */ /* 0x000fe2000000000c */
[----:B------:R-:W-:Y:S01]  /*0640*/  IMAD.MOV.U32 R6, RZ, RZ, -0x1 ;  /* 0xffffffffff067424 */ /* 0x000fe200078e00ff */
[----:B------:R-:W-:Y:S01]  /*0650*/  ISETP.GE.U32.AND P0, PT, R2, UR4, PT ;  /* 0x0000000402007c0c */ /* 0x000fe2000bf06070 */
[----:B------:R-:W-:Y:S02]  /*0660*/  IMAD.MOV.U32 R7, RZ, RZ, -0x1 ;  /* 0xffffffffff077424 */ /* 0x000fe400078e00ff */
[----:B------:R-:W-:Y:S01]  /*0670*/  IMAD.MOV.U32 R5, RZ, RZ, -0x1 ;  /* 0xffffffffff057424 */ /* 0x000fe200078e00ff */
[----:B------:R-:W-:-:S13]  /*0680*/  ISETP.GE.U32.AND.EX P0, PT, R3, UR5, PT, P0 ;  /* 0x0000000503007c0c */ /* 0x000fda000bf06100 */
[----:B------:R-:W-:Y:S05]  /*0690*/  @P0 BRA `(.L_x_4) ;  /* 0x00000004005c0947 */ /* 0x000fea0003800000 */
[----:B------:R-:W0:Y:S01]  /*06a0*/  LDC.64 R16, c[0x0][0x628] ;  /* 0x00018a00ff107b82 */ /* 0x000e220000000a00 */
[----:B------:R-:W-:Y:S02]  /*06b0*/  IMAD.MOV.U32 R6, RZ, RZ, R2 ;  /* 0x000000ffff067224 */ /* 0x000fe400078e0002 */
[----:B------:R-:W-:-:S05]  /*06c0*/  IMAD.MOV.U32 R7, RZ, RZ, R3 ;  /* 0x000000ffff077224 */ /* 0x000fca00078e0003 */
[----:B------:R-:W1:Y:S08]  /*06d0*/  LDC R18, c[0x0][0x630] ;  /* 0x00018c00ff127b82 */ /* 0x000e700000000800 */
[----:B------:R-:W2:Y:S01]  /*06e0*/  LDC.64 R20, c[0x0][0x620] ;  /* 0x00018800ff147b82 */ /* 0x000ea20000000a00 */
[----:B0-----:R-:W-:-:S04]  /*06f0*/  ISETP.NE.U32.AND P0, PT, R16, RZ, PT ;  /* 0x000000ff1000720c */ /* 0x001fc80003f05070 */
[----:B------:R-:W-:-:S13]  /*0700*/  ISETP.NE.AND.EX P0, PT, R17, RZ, PT, P0 ;  /* 0x000000ff1100720c */ /* 0x000fda0003f05300 */
[----:B-12---:R-:W-:Y:S05]  /*0710*/  @!P0 BRA `(.L_x_5) ;  /* 0x0000000000288947 */ /* 0x006fea0003800000 */
[----:B------:R-:W0:Y:S02]  /*0720*/  LDC R5, c[0x0][0x634] ;  /* 0x00018d00ff057b82 */ /* 0x000e240000000800 */
[----:B0-----:R-:W-:-:S05]  /*0730*/  IADD3 R5, P0, R2, R5, RZ ;  /* 0x0000000502057210 */ /* 0x001fca0007f1e0ff */
[----:B------:R-:W-:-:S04]  /*0740*/  IMAD.X R11, RZ, RZ, R3, P0 ;  /* 0x000000ffff0b7224 */ /* 0x000fc800000e0603 */
[----:B------:R-:W-:-:S04]  /*0750*/  IMAD.WIDE.U32 R6, R11, R16, RZ ;  /* 0x000000100b067225 */ /* 0x000fc800078e00ff */
[----:B------:R-:W-:-:S04]  /*0760*/  IMAD.WIDE.U32 R12, P0, R5, R17, R6 ;  /* 0x00000011050c7225 */ /* 0x000fc80007800006 */
[----:B------:R-:W-:-:S04]  /*0770*/  IMAD.WIDE.U32 R6, R5, R16, RZ ;  /* 0x0000001005067225 */ /* 0x000fc800078e00ff */
[----:B------:R-:W-:Y:S01]  /*0780*/  IMAD.X R15, RZ, RZ, RZ, P0 ;  /* 0x000000ffff0f7224 */ /* 0x000fe200000e06ff */
[----:B------:R-:W-:Y:S01]  /*0790*/  IADD3 RZ, P0, R7, R12, RZ ;  /* 0x0000000c07ff7210 */ /* 0x000fe20007f1e0ff */
[----:B------:R-:W-:-:S04]  /*07a0*/  IMAD.MOV.U32 R14, RZ, RZ, R13 ;  /* 0x000000ffff0e7224 */ /* 0x000fc800078e000d */
[----:B------:R-:W-:-:S08]  /*07b0*/  IMAD.WIDE.U32.X R6, R11, R17, R14, P0 ;  /* 0x000000110b067225 */ /* 0x000fd000000e040e */
.L_x_5:
[--C-:B------:R-:W-:Y:S01]  /*07c0*/  SHF.R.U64 R26, R6, R18, R7.reuse ;  /* 0x00000012061a7219 */ /* 0x100fe20000001207 */
[----:B------:R-:W0:Y:S01]  /*07d0*/  LDC.64 R22, c[0x0][0x640] ;  /* 0x00019000ff167b82 */ /* 0x000e220000000a00 */
[----:B------:R-:W-:Y:S01]  /*07e0*/  I2FP.F32.U32 R5, R8 ;  /* 0x0000000800057245 */ /* 0x000fe20000201000 */
[----:B------:R-:W-:Y:S01]  /*07f0*/  ULDC UR4, c[0x0][0x150] ;  /* 0x0000540000047ab9 */ /* 0x000fe20000000800 */
[----:B------:R-:W-:Y:S02]  /*0800*/  SHF.R.U32.HI R6, RZ, R18, R7 ;  /* 0x00000012ff067219 */ /* 0x000fe40000011607 */
[----:B------:R-:W-:Y:S01]  /*0810*/  IADD3 R11, P0, RZ, -R26, RZ ;  /* 0x8000001aff0b7210 */ /* 0x000fe20007f1e0ff */
[----:B------:R-:W-:Y:S01]  /*0820*/  FMUL R5, R5, UR4 ;  /* 0x0000000405057c20 */ /* 0x000fe20008400000 */
[----:B------:R-:W-:Y:S01]  /*0830*/  ULDC UR4, c[0x0][0x154] ;  /* 0x0000550000047ab9 */ /* 0x000fe20000000800 */
[----:B------:R-:W1:Y:S02]  /*0840*/  LDC R14, c[0x0][0x618] ;  /* 0x00018600ff0e7b82 */ /* 0x000e640000000800 */
[----:B------:R-:W-:-:S02]  /*0850*/  IMAD.X R13, RZ, RZ, ~R6, P0 ;  /* 0x000000ffff0d7224 */ /* 0x000fc400000e0e06 */
[----:B------:R-:W2:Y:S01]  /*0860*/  F2I.U32.TRUNC.NTZ R5, R5 ;  /* 0x0000000500057305 */ /* 0x000ea2000020f000 */
[----:B------:R-:W-:-:S03]  /*0870*/  IMAD.WIDE.U32 R6, R11, R20, R2 ;  /* 0x000000140b067225 */ /* 0x000fc600078e0002 */
[----:B------:R-:W3:Y:S01]  /*0880*/  LDC R9, c[0x0][0x144] ;  /* 0x00005100ff097b82 */ /* 0x000ee20000000800 */
[----:B------:R-:W-:-:S04]  /*0890*/  IMAD R12, R13, R20, RZ ;  /* 0x000000140d0c7224 */ /* 0x000fc800078e02ff */
[----:B------:R-:W-:Y:S02]  /*08a0*/  IMAD R11, R11, R21, R12 ;  /* 0x000000150b0b7224 */ /* 0x000fe400078e020c */
[----:B------:R-:W-:Y:S01]  /*08b0*/  IMAD.MOV.U32 R12, RZ, RZ, 0x1 ;  /* 0x00000001ff0c7424 */ /* 0x000fe200078e00ff */
[----:B------:R-:W4:Y:S01]  /*08c0*/  LDC R18, c[0x0][0x608] ;  /* 0x00018200ff127b82 */ /* 0x000f220000000800 */
[----:B------:R-:W-:Y:S01]  /*08d0*/  IMAD.IADD R11, R7, 0x1, R11 ;  /* 0x00000001070b7824 */ /* 0x000fe200078e020b */
[----:B0-----:R-:W-:Y:S01]  /*08e0*/  ISETP.NE.U32.AND P0, PT, R22, RZ, PT ;  /* 0x000000ff1600720c */ /* 0x001fe20003f05070 */
[----:B--2---:R-:W-:-:S03]  /*08f0*/  IMAD.MOV R7, RZ, RZ, -R5 ;  /* 0x000000ffff077224 */ /* 0x004fc600078e0a05 */
[----:B------:R-:W-:Y:S02]  /*0900*/  ISETP.NE.AND.EX P0, PT, R23, RZ, PT, P0 ;  /* 0x000000ff1700720c */ /* 0x000fe40003f05300 */
[----:B------:R-:W0:Y:S01]  /*0910*/  LDC R13, c[0x0][0x658] ;  /* 0x00019600ff0d7b82 */ /* 0x000e220000000800 */
[--C-:B-1----:R-:W-:Y:S02]  /*0920*/  SHF.R.U64 R16, R6, R14, R11.reuse ;  /* 0x0000000e06107219 */ /* 0x102fe4000000120b */
[----:B------:R-:W-:Y:S02]  /*0930*/  I2FP.F32.U32 R6, R10 ;  /* 0x0000000a00067245 */ /* 0x000fe40000201000 */
[----:B------:R-:W-:-:S03]  /*0940*/  SHF.R.U32.HI R11, RZ, R14, R11 ;  /* 0x0000000eff0b7219 */ /* 0x000fc6000001160b */
[----:B------:R-:W1:Y:S01]  /*0950*/  LDC R17, c[0x0][0x148] ;  /* 0x00005200ff117b82 */ /* 0x000e620000000800 */
[----:B---3--:R-:W-:Y:S02]  /*0960*/  IMAD R5, R9, R7, R8 ;  /* 0x0000000709057224 */ /* 0x008fe400078e0208 */
[----:B------:R-:W-:Y:S01]  /*0970*/  FMUL R7, R6, UR4 ;  /* 0x0000000406077c20 */ /* 0x000fe20008400000 */
[----:B------:R-:W-:-:S03]  /*0980*/  IMAD.MOV.U32 R6, RZ, RZ, -0x1 ;  /* 0xffffffffff067424 */ /* 0x000fc600078e00ff */
[----:B------:R2:W3:Y:S01]  /*0990*/  F2I.U32.TRUNC.NTZ R15, R7 ;  /* 0x00000007000f7305 */ /* 0x0004e2000020f000 */
[----:B------:R-:W1:Y:S01]  /*09a0*/  LDC R21, c[0x0][0x600] ;  /* 0x00018000ff157b82 */ /* 0x000e620000000800 */
[-CC-:B----4-:R-:W-:Y:S02]  /*09b0*/  SHF.R.U64 R27, R16, R18.reuse, R11.reuse ;  /* 0x00000012101b7219 */ /* 0x190fe4000000120b */
[----:B------:R-:W-:-:S05]  /*09c0*/  SHF.R.U32.HI R8, RZ, R18, R11 ;  /* 0x00000012ff087219 */ /* 0x000fca000001160b */
[----:B------:R-:W4:Y:S01]  /*09d0*/  LDC R20, c[0x0][0x648] ;  /* 0x00019200ff147b82 */ /* 0x000f220000000800 */
[-CC-:B0-----:R-:W-:Y:S02]  /*09e0*/  SHF.R.U64 R18, R27, R13.reuse, R8.reuse ;  /* 0x0000000d1b127219 */ /* 0x181fe40000001208 */
[-C--:B------:R-:W-:Y:S02]  /*09f0*/  SHF.L.U32 R6, R6, R13.reuse, RZ ;  /* 0x0000000d06067219 */ /* 0x080fe400000006ff */
[-C--:B------:R-:W-:Y:S02]  /*0a00*/  SHF.R.U32.HI R8, RZ, R13.reuse, R8 ;  /* 0x0000000dff087219 */ /* 0x080fe40000011608 */
[----:B------:R-:W-:Y:S01]  /*0a10*/  LOP3.LUT R14, RZ, R6, RZ, 0x33, !PT ;  /* 0x00000006ff0e7212 */ /* 0x000fe200078e33ff */
[----:B------:R-:W0:Y:S01]  /*0a20*/  LDC R25, c[0x0][0x638] ;  /* 0x00018e00ff197b82 */ /* 0x000e220000000800 */
[----:B------:R-:W-:Y:S01]  /*0a30*/  SHF.L.U32 R11, R12, R13, RZ ;  /* 0x0000000d0c0b7219 */ /* 0x000fe200000006ff */
[----:B------:R-:W-:-:S02]  /*0a40*/  IMAD.MOV.U32 R6, RZ, RZ, R18 ;  /* 0x000000ffff067224 */ /* 0x000fc400078e0012 */
[----:B--2---:R-:W-:-:S04]  /*0a50*/  IMAD.MOV.U32 R7, RZ, RZ, R8 ;  /* 0x000000ffff077224 */ /* 0x004fc800078e0008 */
[----:B------:R-:W2:Y:S01]  /*0a60*/  LDC R24, c[0x0][0x610] ;  /* 0x00018400ff187b82 */ /* 0x000ea20000000800 */
[----:B---3--:R-:W-:Y:S05]  /*0a70*/  @!P0 BRA `(.L_x_6) ;  /* 0x0000000000288947 */ /* 0x008fea0003800000 */
[----:B------:R-:W3:Y:S02]  /*0a80*/  LDC R13, c[0x0][0x64c] ;  /* 0x00019300ff0d7b82 */ /* 0x000ee40000000800 */
[----:B---3--:R-:W-:-:S05]  /*0a90*/  IADD3 R13, P0, R18, R13, RZ ;  /* 0x0000000d120d7210 */ /* 0x008fca0007f1e0ff */
        /* <DEDUP_REMOVED lines=8> */
.L_x_6:
[----:B----4-:R-:W-:Y:S01]  /*0b20*/  SHF.R.U64 R6, R6, R20, R7 ;  /* 0x0000001406067219 */ /* 0x010fe20000001207 */
[----:B-1----:R-:W-:Y:S01]  /*0b30*/  VIADD R7, R21, 0xffffffff ;  /* 0xffffffff15077836 */ /* 0x002fe20000000000 */
[----:B------:R-:W-:Y:S01]  /*0b40*/  LOP3.LUT R14, R27, R14, RZ, 0xc0, !PT ;  /* 0x0000000e1b0e7212 */ /* 0x000fe200078ec0ff */
[----:B------:R-:W-:Y:S02]  /*0b50*/  IMAD.MOV R15, RZ, RZ, -R15 ;  /* 0x000000ffff0f7224 */ /* 0x000fe400078e0a0f */
[----:B------:R-:W-:Y:S01]  /*0b60*/  IMAD.MOV R8, RZ, RZ, -R6 ;  /* 0x000000ffff087224 */ /* 0x000fe200078e0a06 */
[----:B------:R-:W-:Y:S01]  /*0b70*/  LOP3.LUT R7, R16, R7, RZ, 0xc0, !PT ;  /* 0x0000000710077212 */ /* 0x000fe200078ec0ff */
[----:B------:R-:W-:Y:S02]  /*0b80*/  IMAD R14, R11, R6, R14 ;  /* 0x000000060b0e7224 */ /* 0x000fe400078e020e */
[----:B------:R-:W-:Y:S02]  /*0b90*/  @P2 IMAD R5, R17, R15, R10 ;  /* 0x0000000f11052224 */ /* 0x000fe400078e020a */
[----:B0-----:R-:W-:-:S02]  /*0ba0*/  IMAD R6, R8, R25, R18 ;  /* 0x0000001908067224 */ /* 0x001fc400078e0212 */
[----:B--2---:R-:W-:Y:S02]  /*0bb0*/  IMAD R5, R14, R24, R5 ;  /* 0x000000180e057224 */ /* 0x004fe400078e0205 */
[----:B------:R-:W-:Y:S02]  /*0bc0*/  IMAD R6, R6, R21, R7 ;  /* 0x0000001506067224 */ /* 0x000fe400078e0207 */
[----:B------:R-:W-:-:S03]  /*0bd0*/  IMAD.MOV.U32 R12, RZ, RZ, 0x1 ;  /* 0x00000001ff0c7424 */ /* 0x000fc600078e00ff */
[----:B------:R-:W-:Y:S02]  /*0be0*/  SEL R7, R6, R5, !P2 ;  /* 0x0000000506077207 */ /* 0x000fe40005000000 */
[----:B------:R-:W-:Y:S01]  /*0bf0*/  SEL R6, R5, R6, !P2 ;  /* 0x0000000605067207 */ /* 0x000fe20005000000 */
[----:B------:R-:W-:-:S07]  /*0c00*/  IMAD.MOV.U32 R5, RZ, RZ, R26 ;  /* 0x000000ffff057224 */ /* 0x000fce00078e001a */
.L_x_4:
[----:B------:R-:W-:-:S08]  /*0c10*/  NOP ;  /* 0x0000000000007918 */ /* 0x000fd00000000000 */
[----:B------:R-:W0:Y:S02]  /*0c20*/  USETMAXREG.TRY_ALLOC.CTAPOOL UP0, 0xe8 ;  /* 0x000000e8000079c8 */ /* 0x000e240008000600 */
[----:B0-----:R-:W-:-:S13]  /*0c30*/  PLOP3.LUT P0, PT, PT, PT, UP0, 0x80, 0x0 ;  /* 0x000000000000781c */ /* 0x001fda0003f0f008 */
[----:B------:R-:W-:Y:S05]  /*0c40*/  @!P0 BRA `(.L_x_4) ;  /* 0xfffffffc00f08947 */ /* 0x000fea000383ffff */
[----:B------:R-:W-:Y:S01]  /*0c50*/  ULDC.64 UR4, c[0x0][0x598] ;  /* 0x0001660000047ab9 */ /* 0x000fe20000000a00 */
[----:B------:R-:W-:Y:S01]  /*0c60*/  ULDC.64 UR16, c[0x0][0x208] ;  /* 0x0000820000107ab9 */ /* 0x000fe20000000a00 */
[----:B------:R-:W-:-:S04]  /*0c70*/  ISETP.NE.U32.AND P0, PT, RZ, UR4, PT ;  /* 0x00000004ff007c0c */ /* 0x000fc8000bf05070 */
[----:B------:R-:W-:-:S13]  /*0c80*/  ISETP.NE.AND.EX P0, PT, RZ, UR5, PT, P0 ;  /* 0x00000005ff007c0c */ /* 0x000fda000bf05300 */
[----:B------:R-:W-:Y:S05]  /*0c90*/  @!P0 BRA `(.L_x_7) ;  /* 0x00000000001c8947 */ /* 0x000fea0003800000 */
[----:B------:R-:W0:Y:S02]  /*0ca0*/  LDC.64 R8, c[0x0][0x598] ;  /* 0x00016600ff087b82 */ /* 0x000e240000000a00 */
[----:B0-----:R-:W2:Y:S02]  /*0cb0*/  LDG.E.64 R8, desc[UR16][R8.64] ;  /* 0x0000001008087981 */ /* 0x001ea4000c1e1b00 */
[----:B--2---:R-:W-:-:S04]  /*0cc0*/  ISETP.NE.U32.AND P0, PT, R8, RZ, PT ;  /* 0x000000ff0800720c */ /* 0x004fc80003f05070 */
[----:B------:R-:W-:-:S13]  /*0cd0*/  ISETP.NE.AND.EX P0, PT, R9, RZ, PT, P0 ;  /* 0x000000ff0900720c */ /* 0x000fda0003f05300 */
[----:B------:R-:W-:Y:S05]  /*0ce0*/  @!P0 BRA `(.L_x_7) ;  /* 0x0000000000088947 */ /* 0x000fea0003800000 */
[----:B------:R0:W5:Y:S01]  /*0cf0*/  LD.E R8, desc[UR16][R8.64] ;  /* 0x0000001008087980 */ /* 0x000162000c101900 */
[----:B------:R-:W-:Y:S05]  /*0d00*/  BRA `(.L_x_8) ;  /* 0x0000000000207947 */ /* 0x000fea0003800000 */
.L_x_7:
[----:B------:R-:W-:Y:S02]  /*0d10*/  ULDC.64 UR4, c[0x0][0x588] ;  /* 0x0001620000047ab9 */ /* 0x000fe40000000a00 */
[----:B------:R-:W-:-:S04]  /*0d20*/  ISETP.NE.U32.AND P0, PT, RZ, UR4, PT ;  /* 0x00000004ff007c0c */ /* 0x000fc8000bf05070 */
[----:B------:R-:W-:-:S13]  /*0d30*/  ISETP.NE.AND.EX P0, PT, RZ, UR5, PT, P0 ;  /* 0x00000005ff007c0c */ /* 0x000fda000bf05300 */
[----:B------:R-:W-:Y:S05]  /*0d40*/  @!P0 BRA `(.L_x_9) ;  /* 0x00000000000c8947 */ /* 0x000fea0003800000 */
[----:B------:R-:W0:Y:S02]  /*0d50*/  LDC.64 R8, c[0x0][0x588] ;  /* 0x00016200ff087b82 */ /* 0x000e240000000a00 */
[----:B0-----:R1:W5:Y:S01]  /*0d60*/  LDG.E R8, desc[UR16][R8.64] ;  /* 0x0000001008087981 */ /* 0x001362000c1e1900 */
[----:B------:R-:W-:Y:S05]  /*0d70*/  BRA `(.L_x_8) ;  /* 0x0000000000047947 */ /* 0x000fea0003800000 */
.L_x_9:
[----:B------:R-:W2:Y:S02]  /*0d80*/  LDC R8, c[0x0][0x580] ;  /* 0x00016000ff087b82 */ /* 0x000ea40000000800 */
.L_x_8:
[----:B------:R-:W-:Y:S02]  /*0d90*/  ULDC.64 UR4, c[0x0][0x5a0] ;  /* 0x0001680000047ab9 */ /* 0x000fe40000000a00 */
[----:B------:R-:W-:-:S04]  /*0da0*/  ISETP.NE.U32.AND P0, PT, RZ, UR4, PT ;  /* 0x00000004ff007c0c */ /* 0x000fc8000bf05070 */
[----:B------:R-:W-:-:S13]  /*0db0*/  ISETP.NE.AND.EX P0, PT, RZ, UR5, PT, P0 ;  /* 0x00000005ff007c0c */ /* 0x000fda000bf05300 */
[----:B------:R-:W-:Y:S05]  /*0dc0*/  @!P0 BRA `(.L_x_10) ;  /* 0x00000000001c8947 */ /* 0x000fea0003800000 */
[----:B------:R-:W3:Y:S02]  /*0dd0*/  LDC.64 R10, c[0x0][0x5a0] ;  /* 0x00016800ff0a7b82 */ /* 0x000ee40000000a00 */
[----:B---3--:R-:W3:Y:S02]  /*0de0*/  LDG.E.64 R10, desc[UR16][R10.64] ;  /* 0x000000100a0a7981 */ /* 0x008ee4000c1e1b00 */
[----:B---3--:R-:W-:-:S04]  /*0df0*/  ISETP.NE.U32.AND P0, PT, R10, RZ, PT ;  /* 0x000000ff0a00720c */ /* 0x008fc80003f05070 */
[----:B------:R-:W-:-:S13]  /*0e00*/  ISETP.NE.AND.EX P0, PT, R11, RZ, PT, P0 ;  /* 0x000000ff0b00720c */ /* 0x000fda0003f05300 */
[----:B------:R-:W-:Y:S05]  /*0e10*/  @!P0 BRA `(.L_x_10) ;  /* 0x0000000000088947 */ /* 0x000fea0003800000 */
[----:B01----:R0:W5:Y:S01]  /*0e20*/  LD.E R9, desc[UR16][R10.64] ;  /* 0x000000100a097980 */ /* 0x003162000c101900 */
[----:B------:R-:W-:Y:S05]  /*0e30*/  BRA `(.L_x_11) ;  /* 0x0000000000207947 */ /* 0x000fea0003800000 */
.L_x_10:
[----:B------:R-:W-:Y:S02]  /*0e40*/  ULDC.64 UR4, c[0x0][0x590] ;  /* 0x0001640000047ab9 */ /* 0x000fe40000000a00 */
[----:B------:R-:W-:-:S04]  /*0e50*/  ISETP.NE.U32.AND P0, PT, RZ, UR4, PT ;  /* 0x00000004ff007c0c */ /* 0x000fc8000bf05070 */
[----:B------:R-:W-:-:S13]  /*0e60*/  ISETP.NE.AND.EX P0, PT, RZ, UR5, PT, P0 ;  /* 0x00000005ff007c0c */ /* 0x000fda000bf05300 */
[----:B------:R-:W-:Y:S05]  /*0e70*/  @!P0 BRA `(.L_x_12) ;  /* 0x00000000000c8947 */ /* 0x000fea0003800000 */
[----:B------:R-:W0:Y:S02]  /*0e80*/  LDC.64 R10, c[0x0][0x590] ;  /* 0x00016400ff0a7b82 */ /* 0x000e240000000a00 */
[----:B01----:R1:W5:Y:S01]  /*0e90*/  LDG.E R9, desc[UR16][R10.64] ;  /* 0x000000100a097981 */ /* 0x003362000c1e1900 */
[----:B------:R-:W-:Y:S05]  /*0ea0*/  BRA `(.L_x_11) ;  /* 0x0000000000047947 */ /* 0x000fea0003800000 */
.L_x_12:
[----:B01----:R-:W3:Y:S02]  /*0eb0*/  LDC R9, c[0x0][0x584] ;  /* 0x00016100ff097b82 */ /* 0x003ee40000000800 */
.L_x_11:
[----:B------:R-:W-:-:S13]  /*0ec0*/  LOP3.LUT P0, RZ, R12, 0xff, RZ, 0xc0, !PT ;  /* 0x000000ff0cff7812 */ /* 0x000fda000780c0ff */
[----:B------:R-:W-:Y:S05]  /*0ed0*/  @!P0 EXIT ;  /* 0x000000000000894d */ /* 0x000fea0003800000 */
[----:B------:R-:W-:Y:S01]  /*0ee0*/  ULDC UR4, c[0x0][0x28c] ;  /* 0x0000a30000047ab9 */ /* 0x000fe20000000800 */
[----:B------:R-:W-:Y:S01]  /*0ef0*/  LOP3.LUT R138, R4, 0x1, RZ, 0xfc, !PT ;  /* 0x00000001048a7812 */ /* 0x000fe200078efcff */
[----:B------:R-:W-:-:S04]  /*0f00*/  UIADD3 UR4, UR4, 0x7f, URZ ;  /* 0x0000007f04047890 */ /* 0x000fc8000fffe03f */
[----:B------:R-:W-:-:S04]  /*0f10*/  USHF.R.S32.HI UR5, URZ, 0x1f, UR4 ;  /* 0x0000001f3f057899 */ /* 0x000fc80008011404 */
[----:B------:R-:W-:-:S03]  /*0f20*/  ULEA.HI UR5, UR5, UR4, URZ, 0x7 ;  /* 0x0000000405057291 */ /* 0x000fc6000f8f383f */
[----:B------:R-:W-:Y:S01]  /*0f30*/  UMOV UR4, URZ ;  /* 0x0000003f00047c82 */ /* 0x000fe20008000000 */
[----:B------:R-:W-:-:S03]  /*0f40*/  USHF.R.S32.HI UR9, URZ, 0x7, UR5 ;  /* 0x000000073f097899 */ /* 0x000fc60008011405 */
[----:B------:R-:W-:-:S09]  /*0f50*/  UMOV UR5, URZ ;  /* 0x0000003f00057c82 */ /* 0x000fd20008000000 */
.L_x_165:
[----:B01----:R-:W-:Y:S01]  /*0f60*/  LOP3.LUT R10, R0, 0x80, RZ, 0xc0, !PT ;  /* 0x00000080000a7812 */ /* 0x003fe200078ec0ff */
[----:B------:R-:W0:Y:S01]  /*0f70*/  S2UR UR13, SR_CgaCtaId ;  /* 0x00000000000d79c3 */ /* 0x000e220000008800 */
[----:B------:R-:W-:Y:S01]  /*0f80*/  UMOV UR12, 0x400 ;  /* 0x00000400000c7882 */ /* 0x000fe20000000000 */
[----:B------:R-:W-:Y:S01]  /*0f90*/  UMOV UR6, URZ ;  /* 0x0000003f00067c82 */ /* 0x000fe20008000000 */
[----:B------:R-:W-:Y:S01]  /*0fa0*/  SHF.R.U32.HI R10, RZ, 0x7, R10 ;  /* 0x00000007ff0a7819 */ /* 0x000fe2000001160a */
[----:B------:R-:W-:Y:S01]  /*0fb0*/  UMOV UR7, URZ ;  /* 0x0000003f00077c82 */ /* 0x000fe20008000000 */
[----:B------:R-:W-:Y:S01]  /*0fc0*/  UMOV UR18, UR5 ;  /* 0x0000000500127c82 */ /* 0x000fe20008000000 */
[----:B------:R-:W-:Y:S02]  /*0fd0*/  CS2R R14, SRZ ;  /* 0x00000000000e7805 */ /* 0x000fe4000001ff00 */
[----:B------:R-:W-:Y:S01]  /*0fe0*/  CS2R R12, SRZ ;  /* 0x00000000000c7805 */ /* 0x000fe2000001ff00 */
[----:B------:R-:W1:Y:S01]  /*0ff0*/  LDC R11, c[0x0][0x28c] ;  /* 0x0000a300ff0b7b82 */ /* 0x000e620000000800 */
[----:B------:R-:W4:Y:S01]  /*1000*/  SHFL.IDX PT, R10, R10, RZ, 0x1f ;  /* 0x00001fff0a0a7589 */ /* 0x000f2200000e0000 */
[----:B------:R-:W-:-:S02]  /*1010*/  CS2R R16, SRZ ;  /* 0x0000000000107805 */ /* 0x000fc4000001ff00 */
[----:B------:R-:W-:Y:S02]  /*1020*/  CS2R R18, SRZ ;  /* 0x0000000000127805 */ /* 0x000fe4000001ff00 */
[----:B------:R-:W-:Y:S02]  /*1030*/  CS2R R20, SRZ ;  /* 0x0000000000147805 */ /* 0x000fe4000001ff00 */
[----:B------:R-:W-:Y:S02]  /*1040*/  CS2R R22, SRZ ;  /* 0x0000000000167805 */ /* 0x000fe4000001ff00 */
[----:B------:R-:W-:Y:S02]  /*1050*/  CS2R R88, SRZ ;  /* 0x0000000000587805 */ /* 0x000fe4000001ff00 */
[----:B------:R-:W-:Y:S02]  /*1060*/  CS2R R90, SRZ ;  /* 0x00000000005a7805 */ /* 0x000fe4000001ff00 */
        /* <DEDUP_REMOVED lines=16> */
[----:B-1----:R-:W-:Y:S02]  /*1170*/  ISETP.GE.AND P0, PT, R11, 0x1, PT ;  /* 0x000000010b00780c */ /* 0x002fe40003f06270 */
[----:B------:R-:W-:Y:S02]  /*1180*/  CS2R R124, SRZ ;  /* 0x00000000007c7805 */ /* 0x000fe4000001ff00 */
[----:B----4-:R-:W-:-:S02]  /*1190*/  R2UR UR8, R10 ;  /* 0x000000000a0872ca */ /* 0x010fc400000e0000 */
[----:B------:R-:W-:Y:S02]  /*11a0*/  CS2R R126, SRZ ;  /* 0x00000000007e7805 */ /* 0x000fe4000001ff00 */
[----:B------:R-:W-:Y:S02]  /*11b0*/  CS2R R128, SRZ ;  /* 0x0000000000807805 */ /* 0x000fe4000001ff00 */
[----:B------:R-:W-:Y:S02]  /*11c0*/  CS2R R130, SRZ ;  /* 0x0000000000827805 */ /* 0x000fe4000001ff00 */
[----:B------:R-:W-:Y:S02]  /*11d0*/  CS2R R132, SRZ ;  /* 0x0000000000847805 */ /* 0x000fe4000001ff00 */
[----:B------:R-:W-:Y:S02]  /*11e0*/  CS2R R134, SRZ ;  /* 0x0000000000867805 */ /* 0x000fe4000001ff00 */
[----:B------:R-:W-:Y:S01]  /*11f0*/  CS2R R136, SRZ ;  /* 0x0000000000887805 */ /* 0x000fe2000001ff00 */
[----:B------:R-:W-:Y:S01]  /*1200*/  IMAD.MOV.U32 R139, RZ, RZ, RZ ;  /* 0x000000ffff8b7224 */ /* 0x000fe200078e00ff */
[----:B------:R-:W-:Y:S01]  /*1210*/  CS2R R24, SRZ ;  /* 0x0000000000187805 */ /* 0x000fe2000001ff00 */
[----:B------:R-:W-:Y:S01]  /*1220*/  IMAD.MOV.U32 R141, RZ, RZ, RZ ;  /* 0x000000ffff8d7224 */ /* 0x000fe200078e00ff */
[----:B---3--:R-:W-:Y:S01]  /*1230*/  CS2R R26, SRZ ;  /* 0x00000000001a7805 */ /* 0x008fe2000001ff00 */
[----:B------:R-:W-:Y:S01]  /*1240*/  IMAD.U32 R142, RZ, RZ, UR4 ;  /* 0x00000004ff8e7e24 */ /* 0x000fe2000f8e00ff */
[----:B------:R-:W-:Y:S01]  /*1250*/  CS2R R28, SRZ ;  /* 0x00000000001c7805 */ /* 0x000fe2000001ff00 */
[----:B------:R-:W-:Y:S01]  /*1260*/  ULEA.HI UR10, UR8, UR8, URZ, 0x1 ;  /* 0x00000008080a7291 */ /* 0x000fe2000f8f083f */
[----:B------:R-:W-:-:S02]  /*1270*/  CS2R R30, SRZ ;  /* 0x00000000001e7805 */ /* 0x000fc4000001ff00 */
[----:B------:R-:W-:Y:S02]  /*1280*/  CS2R R32, SRZ ;  /* 0x0000000000207805 */ /* 0x000fe4000001ff00 */
[----:B------:R-:W-:Y:S01]  /*1290*/  CS2R R34, SRZ ;  /* 0x0000000000227805 */ /* 0x000fe2000001ff00 */
[----:B------:R-:W-:Y:S01]  /*12a0*/  ULOP3.LUT UR11, UR10, 0x7fffe, URZ, 0xc0, !UPT ;  /* 0x0007fffe0a0b7892 */ /* 0x000fe2000f8ec03f */
[----:B------:R-:W-:Y:S01]  /*12b0*/  CS2R R36, SRZ ;  /* 0x0000000000247805 */ /* 0x000fe2000001ff00 */
[----:B0-----:R-:W-:Y:S01]  /*12c0*/  ULEA UR10, UR13, UR12, 0x18 ;  /* 0x0000000c0d0a7291 */ /* 0x001fe2000f8ec03f */
[----:B------:R-:W-:Y:S01]  /*12d0*/  CS2R R38, SRZ ;  /* 0x0000000000267805 */ /* 0x000fe2000001ff00 */
[----:B------:R-:W-:Y:S01]  /*12e0*/  UIADD3 UR11, UR8, -UR11, URZ ;  /* 0x8000000b080b7290 */ /* 0x000fe2000fffe03f */
[----:B------:R-:W-:Y:S02]  /*12f0*/  CS2R R40, SRZ ;  /* 0x0000000000287805 */ /* 0x000fe4000001ff00 */
[----:B------:R-:W-:Y:S01]  /*1300*/  CS2R R42, SRZ ;  /* 0x00000000002a7805 */ /* 0x000fe2000001ff00 */
[----:B------:R-:W-:Y:S01]  /*1310*/  UMOV UR8, URZ ;  /* 0x0000003f00087c82 */ /* 0x000fe20008000000 */
[----:B------:R-:W-:Y:S01]  /*1320*/  ULEA UR11, UR11, UR10, 0xd ;  /* 0x0000000a0b0b7291 */ /* 0x000fe2000f8e683f */
[----:B------:R-:W-:-:S02]  /*1330*/  CS2R R44, SRZ ;  /* 0x00000000002c7805 */ /* 0x000fc4000001ff00 */
[----:B------:R-:W-:Y:S02]  /*1340*/  CS2R R46, SRZ ;  /* 0x00000000002e7805 */ /* 0x000fe4000001ff00 */
[----:B------:R-:W-:Y:S01]  /*1350*/  CS2R R48, SRZ ;  /* 0x0000000000307805 */ /* 0x000fe2000001ff00 */
[----:B------:R-:W-:Y:S01]  /*1360*/  UIADD3 UR11, UR11, 0x180, URZ ;  /* 0x000001800b0b7890 */ /* 0x000fe2000fffe03f */
[----:B------:R-:W-:Y:S02]  /*1370*/  CS2R R50, SRZ ;  /* 0x0000000000327805 */ /* 0x000fe4000001ff00 */
[----:B------:R-:W-:Y:S02]  /*1380*/  CS2R R52, SRZ ;  /* 0x0000000000347805 */ /* 0x000fe4000001ff00 */
[----:B------:R-:W-:Y:S01]  /*1390*/  CS2R R54, SRZ ;  /* 0x0000000000367805 */ /* 0x000fe2000001ff00 */
[----:B------:R-:W-:Y:S01]  /*13a0*/  USHF.R.U32.HI UR11, URZ, 0x4, UR11 ;  /* 0x000000043f0b7899 */ /* 0x000fe2000801160b */
[----:B------:R-:W-:-:S02]  /*13b0*/  CS2R R56, SRZ ;  /* 0x0000000000387805 */ /* 0x000fc4000001ff00 */
[----:B------:R-:W-:Y:S02]  /*13c0*/  CS2R R58, SRZ ;  /* 0x00000000003a7805 */ /* 0x000fe4000001ff00 */
[----:B------:R-:W-:Y:S01]  /*13d0*/  CS2R R60, SRZ ;  /* 0x00000000003c7805 */ /* 0x000fe2000001ff00 */
[----:B------:R-:W-:Y:S01]  /*13e0*/  ULOP3.LUT UR11, UR11, 0x3fff, URZ, 0xc0, !UPT ;  /* 0x00003fff0b0b7892 */ /* 0x000fe2000f8ec03f */
        /* <DEDUP_REMOVED lines=12> */
[----:B------:R-:W-:Y:S01]  /*14b0*/  CS2R R86, SRZ ;  /* 0x0000000000567805 */ /* 0x000fe2000001ff00 */
[----:B------:R-:W-:Y:S06]  /*14c0*/  @!P0 BRA `(.L_x_13) ;  /* 0x0000000800608947 */ /* 0x000fec0003800000 */
[----:B------:R-:W-:-:S13]  /*14d0*/  ISETP.NE.AND P1, PT, R138, 0x3, PT ;  /* 0x000000038a00780c */ /* 0x000fda0003f25270 */
[----:B------:R-:W-:Y:S05]  /*14e0*/  @!P1 BRA `(.L_x_14) ;  /* 0x0000000000049947 */ /* 0x000fea0003800000 */
[----:B------:R-:W-:Y:S01]  /*14f0*/  BPT.TRAP 0x1 ;  /* 0x000000040000795c */ /* 0x000fe20000300000 */
.L_x_14:
[----:B------:R-:W-:Y:S01]  /*1500*/  ULEA UR6, UR5, UR10, 0x3 ;  /* 0x0000000a05067291 */ /* 0x000fe2000f8e183f */
[----:B------:R-:W-:-:S05]  /*1510*/  IMAD.U32 R10, RZ, RZ, UR4 ;  /* 0x00000004ff0a7e24 */ /* 0x000fca000f8e00ff */
[----:B------:R-:W-:-:S04]  /*1520*/  SHF.L.U32 R10, R10, 0x1f, RZ ;  /* 0x0000001f0a0a7819 */ /* 0x000fc800000006ff */
[----:B------:R0:W1:Y:S01]  /*1530*/  SYNCS.PHASECHK.TRANS64.TRYWAIT P0, [UR6], R10 ;  /* 0x0000000aff0075a7 */ /* 0x0000620008000146 */
[----:B------:R-:W-:Y:S05]  /*1540*/  @!P1 BRA `(.L_x_15) ;  /* 0x0000000000049947 */ /* 0x000fea0003800000 */
[----:B------:R-:W-:Y:S01]  /*1550*/  BPT.TRAP 0x1 ;  /* 0x000000040000795c */ /* 0x000fe20000300000 */
.L_x_15:
[----:B-1----:R-:W-:Y:S05]  /*1560*/  @P0 BRA `(.L_x_16) ;  /* 0x0000000000080947 */ /* 0x002fea0003800000 */
[----:B------:R-:W1:Y:S02]  /*1570*/  SYNCS.PHASECHK.TRANS64.TRYWAIT P0, [UR6], R10 ;  /* 0x0000000aff0075a7 */ /* 0x000e640008000146 */
[----:B-1----:R-:W-:Y:S05]  /*1580*/  @!P0 BRA `(.L_x_17) ;  /* 0x0000007c00a48947 */ /* 0x002fea0003800000 */
.L_x_16:
[----:B------:R-:W-:Y:S01]  /*1590*/  UIADD3 UR6, UR10, 0x18180, URZ ;  /* 0x000181800a067890 */ /* 0x000fe2000fffe03f */
[----:B------:R-:W-:Y:S01]  /*15a0*/  WARPGROUP.ARRIVE ;  /* 0x00000000000079c5 */ /* 0x000fe20000000000 */
[----:B------:R-:W-:Y:S01]  /*15b0*/  ULOP3.LUT UR8, UR11, 0x10000, URZ, 0xfc, !UPT ;  /* 0x000100000b087892 */ /* 0x000fe2000f8efc3f */
[----:B------:R-:W-:Y:S01]  /*15c0*/  CS2R R14, SRZ ;  /* 0x00000000000e7805 */ /* 0x000fe2000001ff00 */
[----:B------:R-:W-:Y:S01]  /*15d0*/  USHF.R.U32.HI UR6, URZ, 0x4, UR6 ;  /* 0x000000043f067899 */ /* 0x000fe20008011606 */
[----:B------:R-:W-:Y:S01]  /*15e0*/  CS2R R12, SRZ ;  /* 0x00000000000c7805 */ /* 0x000fe2000001ff00 */
[----:B------:R-:W-:Y:S01]  /*15f0*/  UMOV UR13, 0x40000040 ;  /* 0x40000040000d7882 */ /* 0x000fe20000000000 */
[----:B------:R-:W-:Y:S01]  /*1600*/  UMOV UR15, 0x40000040 ;  /* 0x40000040000f7882 */ /* 0x000fe20000000000 */
[----:B------:R-:W-:Y:S01]  /*1610*/  ULOP3.LUT UR6, UR6, 0x3fff, URZ, 0xc0, !UPT ;  /* 0x00003fff06067892 */ /* 0x000fe2000f8ec03f */
[----:B------:R-:W-:Y:S02]  /*1620*/  CS2R R16, SRZ ;  /* 0x0000000000107805 */ /* 0x000fe4000001ff00 */
[----:B------:R-:W-:-:S02]  /*1630*/  CS2R R18, SRZ ;  /* 0x0000000000127805 */ /* 0x000fc4000001ff00 */
[----:B------:R-:W-:Y:S01]  /*1640*/  CS2R R20, SRZ ;  /* 0x0000000000147805 */ /* 0x000fe2000001ff00 */
[----:B------:R-:W-:Y:S01]  /*1650*/  ULOP3.LUT UR7, UR6, 0x10000, URZ, 0xfc, !UPT ;  /* 0x0001000006077892 */ /* 0x000fe2000f8efc3f */
[----:B------:R-:W-:Y:S01]  /*1660*/  CS2R R22, SRZ ;  /* 0x0000000000167805 */ /* 0x000fe2000001ff00 */
[----:B------:R-:W-:Y:S01]  /*1670*/  ULEA UR6, UR5, UR8, 0xa ;  /* 0x0000000805067291 */ /* 0x000fe2000f8e503f */
[----:B------:R-:W-:Y:S01]  /*1680*/  CS2R R88, SRZ ;  /* 0x0000000000587805 */ /* 0x000fe2000001ff00 */
[----:B------:R-:W-:Y:S01]  /*1690*/  ULEA UR7, UR5, UR7, 0xa ;  /* 0x0000000705077291 */ /* 0x000fe2000f8e503f */
[----:B------:R-:W-:Y:S02]  /*16a0*/  CS2R R90, SRZ ;  /* 0x00000000005a7805 */ /* 0x000fe4000001ff00 */
[----:B------:R-:W-:Y:S02]  /*16b0*/  CS2R R92, SRZ ;  /* 0x00000000005c7805 */ /* 0x000fe4000001ff00 */
[----:B------:R-:W-:-:S02]  /*16c0*/  CS2R R94, SRZ ;  /* 0x00000000005e7805 */ /* 0x000fc4000001ff00 */
[----:B------:R-:W-:Y:S01]  /*16d0*/  CS2R R96, SRZ ;  /* 0x0000000000607805 */ /* 0x000fe2000001ff00 */
[----:B------:R-:W-:Y:S01]  /*16e0*/  UMOV UR12, UR6 ;  /* 0x00000006000c7c82 */ /* 0x000fe20008000000 */
[----:B------:R-:W-:Y:S01]  /*16f0*/  CS2R R98, SRZ ;  /* 0x0000000000627805 */ /* 0x000fe2000001ff00 */
[----:B------:R-:W-:Y:S01]  /*1700*/  UMOV UR14, UR7 ;  /* 0x00000007000e7c82 */ /* 0x000fe20008000000 */
[----:B------:R-:W-:Y:S01]  /*1710*/  CS2R R100, SRZ ;  /* 0x0000000000647805 */ /* 0x000fe2000001ff00 */
[----:B------:R-:W-:Y:S01]  /*1720*/  QGMMA.64x128x32.F32.E4M3.E4M3 R24, gdesc[UR12], RZ, !UPT ;  /* 0x01e000000c1879f3 */ /* 0x000fe2000c7008ff */
[----:B------:R-:W-:Y:S01]  /*1730*/  UIADD3 UR12, UR6, 0x2, URZ ;  /* 0x00000002060c7890 */ /* 0x000fe2000fffe03f */
[----:B------:R-:W-:Y:S01]  /*1740*/  CS2R R102, SRZ ;  /* 0x0000000000667805 */ /* 0x000fe2000001ff00 */
[----:B------:R-:W-:Y:S01]  /*1750*/  UIADD3 UR14, UR7, 0x2, URZ ;  /* 0x00000002070e7890 */ /* 0x000fe2000fffe03f */
[----:B------:R-:W-:Y:S01]  /*1760*/  CS2R R104, SRZ ;  /* 0x0000000000687805 */ /* 0x000fe2000001ff00 */
[----:B------:R-:W-:Y:S01]  /*1770*/  UMOV UR13, 0x40000040 ;  /* 0x40000040000d7882 */ /* 0x000fe20000000000 */
[----:B------:R-:W-:Y:S01]  /*1780*/  UMOV UR15, 0x40000040 ;  /* 0x40000040000f7882 */ /* 0x000fe20000000000 */
        /* <DEDUP_REMOVED lines=16> */
[----:B------:R-:W-:Y:S02]  /*1890*/  IMAD.MOV.U32 R139, RZ, RZ, RZ ;  /* 0x000000ffff8b7224 */ /* 0x000fe400078e00ff */
[----:B------:R-:W-:Y:S01]  /*18a0*/  IMAD.MOV.U32 R141, RZ, RZ, RZ ;  /* 0x000000ffff8d7224 */ /* 0x000fe200078e00ff */
[----:B------:R-:W-:Y:S01]  /*18b0*/  QGMMA.64x128x32.F32.E4M3.E4M3 R24, gdesc[UR12], R24 ;  /* 0x01e000000c1879f3 */ /* 0x000fe20008700818 */
[----:B------:R-:W-:Y:S02]  /*18c0*/  UIADD3 UR12, UR6, 0x4, URZ ;  /* 0x00000004060c7890 */ /* 0x000fe4000fffe03f */
[----:B------:R-:W-:Y:S01]  /*18d0*/  UIADD3 UR14, UR7, 0x4, URZ ;  /* 0x00000004070e7890 */ /* 0x000fe2000fffe03f */
[----:B------:R-:W-:Y:S01]  /*18e0*/  UMOV UR13, 0x40000040 ;  /* 0x40000040000d7882 */ /* 0x000fe20000000000 */
[----:B------:R-:W-:-:S07]  /*18f0*/  UMOV UR15, 0x40000040 ;  /* 0x40000040000f7882 */ /* 0x000fce0000000000 */
[----:B------:R-:W-:Y:S01]  /*1900*/  QGMMA.64x128x32.F32.E4M3.E4M3 R24, gdesc[UR12], R24 ;  /* 0x01e000000c1879f3 */ /* 0x000fe20008700818 */
[----:B------:R-:W-:Y:S02]  /*1910*/  UIADD3 UR14, UR7, 0x6, URZ ;  /* 0x00000006070e7890 */ /* 0x000fe4000fffe03f */
[----:B------:R-:W-:Y:S01]  /*1920*/  UIADD3 UR12, UR6, 0x6, URZ ;  /* 0x00000006060c7890 */ /* 0x000fe2000fffe03f */
[----:B------:R-:W-:Y:S01]  /*1930*/  ULDC UR7, c[0x0][0x50c] ;  /* 0x0001430000077ab9 */ /* 0x000fe20000000800 */
[----:B------:R-:W-:Y:S01]  /*1940*/  UMOV UR13, 0x40000040 ;  /* 0x40000040000d7882 */ /* 0x000fe20000000000 */
[----:B------:R-:W-:Y:S01]  /*1950*/  UISETP.NE.AND UP0, UPT, UR7, 0x4, UPT ;  /* 0x000000040700788c */ /* 0x000fe2000bf05270 */
[----:B------:R-:W-:Y:S01]  /*1960*/  UMOV UR15, 0x40000040 ;  /* 0x40000040000f7882 */ /* 0x000fe20000000000 */
[----:B------:R-:W-:Y:S02]  /*1970*/  UMOV UR6, 0x4 ;  /* 0x0000000400067882 */ /* 0x000fe40000000000 */
[----:B------:R-:W-:-:S06]  /*1980*/  USEL UR7, URZ, 0x1, UP0 ;  /* 0x000000013f077887 */ /* 0x000fcc0008000000 */
[----:B------:R-:W-:Y:S01]  /*1990*/  ISETP.NE.AND P0, PT, RZ, UR7, PT ;  /* 0x00000007ff007c0c */ /* 0x000fe2000bf05270 */
[----:B------:R-:W-:-:S12]  /*19a0*/  QGMMA.64x128x32.F32.E4M3.E4M3 R24, gdesc[UR12], R24, gsb0 ;  /* 0x01e000000c1879f3 */ /* 0x000fd80008000818 */
[----:B------:R-:W-:Y:S05]  /*19b0*/  @!P0 BRA `(.L_x_18) ;  /* 0x0000000400088947 */ /* 0x000fea0003800000 */
[----:B------:R-:W-:Y:S02]  /*19c0*/  WARPGROUP.DEPBAR.LE gsb0, 0x0 ;  /* 0x00008000000079c5 */ /* 0x000fe40000010000 */
[----:B------:R-:W-:-:S01]  /*19d0*/  FADD R141, RZ, R24 ;  /* 0x00000018ff8d7221 */ /* 0x000fc20000000000 */
[----:B------:R-:W-:Y:S01]  /*19e0*/  FADD R136, RZ, R25 ;  /* 0x00000019ff887221 */ /* 0x000fe20000000000 */
        /* <DEDUP_REMOVED lines=62> */
[----:B------:R-:W-:-:S06]  /*1dd0*/  UMOV UR6, URZ ;  /* 0x0000003f00067c82 */ /* 0x000fcc0008000000 */
.L_x_18:
[----:B------:R-:W-:-:S04]  /*1de0*/  UIADD3 UR18, UR5, 0x1, URZ ;  /* 0x0000000105127890 */ /* 0x000fc8000fffe03f */
[----:B------:R-:W-:-:S04]  /*1df0*/  UISETP.NE.AND UP0, UPT, UR18, 0x6, UPT ;  /* 0x000000061200788c */ /* 0x000fc8000bf05270 */
[----:B------:R-:W-:Y:S02]  /*1e00*/  USEL UR8, URZ, 0x1, UP0 ;  /* 0x000000013f087887 */ /* 0x000fe40008000000 */
[----:B------:R-:W-:Y:S02]  /*1e10*/  USEL UR18, UR18, URZ, UP0 ;  /* 0x0000003f12127287 */ /* 0x000fe40008000000 */
[----:B------:R-:W-:-:S06]  /*1e20*/  ULOP3.LUT UR8, UR4, UR8, URZ, 0x3c, !UPT ;  /* 0x0000000804087292 */ /* 0x000fcc000f8e3c3f */
[----:B------:R-:W-:Y:S01]  /*1e30*/  IMAD.U32 R142, RZ, RZ, UR8 ;  /* 0x00000008ff8e7e24 */ /* 0x000fe2000f8e00ff */
[----:B------:R-:W-:-:S06]  /*1e40*/  UMOV UR8, 0x1 ;  /* 0x0000000100087882 */ /* 0x000fcc0000000000 */
.L_x_13:
[----:B------:R-:W-:-:S04]  /*1e50*/  UISETP.LT.AND UP0, UPT, UR9, 0x1, UPT ;  /* 0x000000010900788c */ /* 0x000fc8000bf01270 */
[----:B------:R-:W-:-:S04]  /*1e60*/  USEL UR12, UR9, 0x1, UP0 ;  /* 0x00000001090c7887 */ /* 0x000fc80008000000 */
[----:B------:R-:W-:-:S04]  /*1e70*/  UIADD3 UR12, UR9, -UR12, URZ ;  /* 0x8000000c090c7290 */ /* 0x000fc8000fffe03f */
[----:B------:R-:W-:-:S06]  /*1e80*/  UISETP.GE.AND UP0, UPT, UR12, 0x1, UPT ;  /* 0x000000010c00788c */ /* 0x000fcc000bf06270 */
[----:B------:R-:W-:-:S13]  /*1e90*/  PLOP3.LUT P0, PT, PT, PT, UP0, 0x80, 0x0 ;  /* 0x000000000000781c */ /* 0x000fda0003f0f008 */
[----:B------:R-:W-:Y:S05]  /*1ea0*/  @!P0 BRA `(.L_x_19) ;  /* 0x0000000800348947 */ /* 0x000fea0003800000 */
[----:B01----:R-:W-:Y:S01]  /*1eb0*/  IMAD.U32 R10, RZ, RZ, UR12 ;  /* 0x0000000cff0a7e24 */ /* 0x003fe2000f8e00ff */
[----:B------:R-:W-:Y:S01]  /*1ec0*/  UMOV UR19, UR5 ;  /* 0x0000000500137c82 */ /* 0x000fe20008000000 */
[----:B------:R-:W-:-:S05]  /*1ed0*/  ULDC UR20, c[0x0][0x50c] ;  /* 0x0001430000147ab9 */ /* 0x000fca0000000800 */
.L_x_27:
[----:B------:R-:W-:-:S13]  /*1ee0*/  ISETP.NE.AND P1, PT, R138, 0x3, PT ;  /* 0x000000038a00780c */ /* 0x000fda0003f25270 */
[----:B01----:R-:W-:Y:S05]  /*1ef0*/  @!P1 BRA `(.L_x_20) ;  /* 0x0000000000049947 */ /* 0x003fea0003800000 */
[----:B------:R-:W-:Y:S01]  /*1f00*/  BPT.TRAP 0x1 ;  /* 0x000000040000795c */ /* 0x000fe20000300000 */
.L_x_20:
[----:B------:R-:W0:Y:S01]  /*1f10*/  S2UR UR12, SR_CgaCtaId ;  /* 0x00000000000c79c3 */ /* 0x000e220000008800 */
[----:B------:R-:W-:Y:S01]  /*1f20*/  UMOV UR10, 0x400 ;  /* 0x00000400000a7882 */ /* 0x000fe20000000000 */
[----:B------:R-:W-:Y:S01]  /*1f30*/  SHF.L.U32 R11, R142, 0x1f, RZ ;  /* 0x0000001f8e0b7819 */ /* 0x000fe200000006ff */
[----:B0-----:R-:W-:-:S04]  /*1f40*/  ULEA UR10, UR12, UR10, 0x18 ;  /* 0x0000000a0c0a7291 */ /* 0x001fc8000f8ec03f */
[----:B------:R-:W-:-:S09]  /*1f50*/  ULEA UR12, UR18, UR10, 0x3 ;  /* 0x0000000a120c7291 */ /* 0x000fd2000f8e183f */
[----:B------:R0:W1:Y:S01]  /*1f60*/  SYNCS.PHASECHK.TRANS64.TRYWAIT P0, [UR12], R11 ;  /* 0x0000000bff0075a7 */ /* 0x000062000800014c */
[----:B------:R-:W-:Y:S05]  /*1f70*/  @!P1 BRA `(.L_x_21) ;  /* 0x0000000000049947 */ /* 0x000fea0003800000 */
[----:B------:R-:W-:Y:S01]  /*1f80*/  BPT.TRAP 0x1 ;  /* 0x000000040000795c */ /* 0x000fe20000300000 */
.L_x_21:
[----:B-1----:R-:W-:Y:S05]  /*1f90*/  @P0 BRA `(.L_x_22) ;  /* 0x0000000000080947 */ /* 0x002fea0003800000 */
[----:B------:R-:W1:Y:S02]  /*1fa0*/  SYNCS.PHASECHK.TRANS64.TRYWAIT P0, [UR12], R11 ;  /* 0x0000000bff0075a7 */ /* 0x000e64000800014c */
[----:B-1----:R-:W-:Y:S05]  /*1fb0*/  @!P0 BRA `(.L_x_23) ;  /* 0x0000007400308947 */ /* 0x002fea0003800000 */
.L_x_22:
[----:B------:R-:W-:Y:S01]  /*1fc0*/  UIADD3 UR12, UR10, 0x18180, URZ ;  /* 0x000181800a0c7890 */ /* 0x000fe2000fffe03f */
[----:B------:R-:W-:Y:S01]  /*1fd0*/  WARPGROUP.ARRIVE ;  /* 0x00000000000079c5 */ /* 0x000fe20000000000 */
[----:B------:R-:W-:Y:S02]  /*1fe0*/  UISETP.NE.AND UP0, UPT, UR7, URZ, UPT ;  /* 0x0000003f0700728c */ /* 0x000fe4000bf05270 */
[----:B------:R-:W-:Y:S02]  /*1ff0*/  USHF.R.U32.HI UR12, URZ, 0x4, UR12 ;  /* 0x000000043f0c7899 */ /* 0x000fe4000801160c */
[----:B------:R-:W-:Y:S02]  /*2000*/  USEL UR8, UR8, URZ, !UP0 ;  /* 0x0000003f08087287 */ /* 0x000fe4000c000000 */
[----:B------:R-:W-:Y:S02]  /*2010*/  ULOP3.LUT UR12, UR12, 0x3fff, URZ, 0xc0, !UPT ;  /* 0x00003fff0c0c7892 */ /* 0x000fe4000f8ec03f */
[----:B------:R-:W-:-:S02]  /*2020*/  UISETP.NE.U32.AND UP0, UPT, UR8, URZ, UPT ;  /* 0x0000003f0800728c */ /* 0x000fc4000bf05070 */
[----:B------:R-:W-:Y:S02]  /*2030*/  ULOP3.LUT UR7, UR11, 0x10000, URZ, 0xfc, !UPT ;  /* 0x000100000b077892 */ /* 0x000fe4000f8efc3f */
[----:B------:R-:W-:Y:S02]  /*2040*/  ULOP3.LUT UR8, UR12, 0x10000, URZ, 0xfc, !UPT ;  /* 0x000100000c087892 */ /* 0x000fe4000f8efc3f */
[----:B------:R-:W-:Y:S02]  /*2050*/  ULEA UR7, UR18, UR7, 0xa ;  /* 0x0000000712077291 */ /* 0x000fe4000f8e503f */
[----:B------:R-:W-:Y:S01]  /*2060*/  ULEA UR8, UR18, UR8, 0xa ;  /* 0x0000000812087291 */ /* 0x000fe2000f8e503f */
[----:B------:R-:W-:Y:S01]  /*2070*/  UMOV UR13, 0x40000040 ;  /* 0x40000040000d7882 */ /* 0x000fe20000000000 */
[----:B------:R-:W-:Y:S01]  /*2080*/  UMOV UR15, 0x40000040 ;  /* 0x40000040000f7882 */ /* 0x000fe20000000000 */
[----:B------:R-:W-:Y:S02]  /*2090*/  UIADD3 UR6, UR6, 0x4, URZ ;  /* 0x0000000406067890 */ /* 0x000fe4000fffe03f */
[----:B------:R-:W-:-:S02]  /*20a0*/  UMOV UR12, UR7 ;  /* 0x00000007000c7c82 */ /* 0x000fc40008000000 */
[----:B------:R-:W-:Y:S02]  /*20b0*/  UMOV UR14, UR8 ;  /* 0x00000008000e7c82 */ /* 0x000fe40008000000 */
[----:B------:R-:W-:Y:S01]  /*20c0*/  QGMMA.64x128x32.F32.E4M3.E4M3 R24, gdesc[UR12], R24, UP0 ;  /* 0x01e000000c1879f3 */ /* 0x000fe2000bf00818 */
[----:B------:R-:W-:Y:S02]  /*20d0*/  UIADD3 UR12, UR7, 0x2, URZ ;  /* 0x00000002070c7890 */ /* 0x000fe4000fffe03f */
[----:B------:R-:W-:Y:S01]  /*20e0*/  UIADD3 UR14, UR8, 0x2, URZ ;  /* 0x00000002080e7890 */ /* 0x000fe2000fffe03f */
[----:B------:R-:W-:Y:S01]  /*20f0*/  UMOV UR13, 0x40000040 ;  /* 0x40000040000d7882 */ /* 0x000fe20000000000 */
[----:B------:R-:W-:Y:S01]  /*2100*/  UMOV UR15, 0x40000040 ;  /* 0x40000040000f7882 */ /* 0x000fe20000000000 */
[----:B------:R-:W-:-:S06]  /*2110*/  UISETP.NE.AND UP0, UPT, UR6, UR20, UPT ;  /* 0x000000140600728c */ /* 0x000fcc000bf05270 */
        /* <DEDUP_REMOVED lines=8> */
[----:B------:R-:W-:Y:S01]  /*21a0*/  UMOV UR13, 0x40000040 ;  /* 0x40000040000d7882 */ /* 0x000fe20000000000 */
[----:B------:R-:W-:Y:S01]  /*21b0*/  UMOV UR15, 0x40000040 ;  /* 0x40000040000f7882 */ /* 0x000fe20000000000 */
[----:B------:R-:W-:-:S06]  /*21c0*/  USEL UR7, URZ, 0x1, UP0 ;  /* 0x000000013f077887 */ /* 0x000fcc0008000000 */
[----:B------:R-:W-:Y:S01]  /*21d0*/  ISETP.NE.AND P0, PT, RZ, UR7, PT ;  /* 0x00000007ff007c0c */ /* 0x000fe2000bf05270 */
[----:B------:R-:W-:Y:S03]  /*21e0*/  QGMMA.64x128x32.F32.E4M3.E4M3 R24, gdesc[UR12], R24, gsb0 ;  /* 0x01e000000c1879f3 */ /* 0x000fe60008000818 */
[----:B------:R-:W-:-:S09]  /*21f0*/  WARPGROUP.DEPBAR.LE gsb0, 0x1 ;  /* 0x00008000000079c5 */ /* 0x000fd20000010100 */
[----:B------:R-:W-:Y:S05]  /*2200*/  @!P0 BRA `(.L_x_24) ;  /* 0x0000000400088947 */ /* 0x000fea0003800000 */
[----:B------:R-:W-:Y:S02]  /*2210*/  WARPGROUP.DEPBAR.LE gsb0, 0x0 ;  /* 0x00008000000079c5 */ /* 0x000fe40000010000 */
[----:B------:R-:W-:-:S01]  /*2220*/  FADD R141, R24, R141 ;  /* 0x0000008d188d7221 */ /* 0x000fc20000000000 */
[----:B------:R-:W-:Y:S01]  /*2230*/  FADD R136, R25, R136 ;  /* 0x0000008819887221 */ /* 0x000fe20000000000 */
        /* <DEDUP_REMOVED lines=62> */
[----:B------:R-:W-:-:S06]  /*2620*/  UMOV UR6, URZ ;  /* 0x0000003f00067c82 */ /* 0x000fcc0008000000 */
.L_x_24:
[----:B------:R-:W-:Y:S05]  /*2630*/  @!P1 BRA `(.L_x_25) ;  /* 0x0000000000049947 */ /* 0x000fea0003800000 */
[----:B------:R-:W-:Y:S01]  /*2640*/  BPT.TRAP 0x1 ;  /* 0x000000040000795c */ /* 0x000fe20000300000 */
.L_x_25:
[----:B------:R-:W-:Y:S01]  /*2650*/  ULEA UR8, UR19, UR10, 0x3 ;  /* 0x0000000a13087291 */ /* 0x000fe2000f8e183f */
[----:B------:R-:W-:-:S03]  /*2660*/  ISETP.GT.U32.AND P0, PT, R4, 0x1, PT ;  /* 0x000000010400780c */ /* 0x000fc60003f04070 */
[----:B------:R-:W-:-:S04]  /*2670*/  UIADD3 UR8, UR8, 0x30, URZ ;  /* 0x0000003008087890 */ /* 0x000fc8000fffe03f */
[----:B------:R-:W-:-:S09]  /*2680*/  UPRMT UR8, URZ, 0x654, UR8 ;  /* 0x000006543f087896 */ /* 0x000fd20008000008 */
[----:B------:R-:W-:Y:S01]  /*2690*/  SYNCS.ARRIVE.TRANS64.RED.A1T0 RZ, [UR8], RZ ;  /* 0x000000ffffff79a7 */ /* 0x000fe20008100408 */
[----:B------:R-:W-:Y:S05]  /*26a0*/  @P0 BRA `(.L_x_26) ;  /* 0x0000000000040947 */ /* 0x000fea0003800000 */
[----:B------:R-:W-:Y:S01]  /*26b0*/  BPT.TRAP 0x1 ;  /* 0x000000040000795c */ /* 0x000fe20000300000 */
.L_x_26:
[----:B------:R-:W-:Y:S01]  /*26c0*/  UIADD3 UR18, UR18, 0x1, URZ ;  /* 0x0000000112127890 */ /* 0x000fe2000fffe03f */
[C---:B------:R-:W-:Y:S01]  /*26d0*/  ISETP.GT.AND P0, PT, R10.reuse, 0x1, PT ;  /* 0x000000010a00780c */ /* 0x040fe20003f04270 */
[----:B------:R-:W-:Y:S01]  /*26e0*/  UIADD3 UR19, UR19, 0x1, URZ ;  /* 0x0000000113137890 */ /* 0x000fe2000fffe03f */
[----:B------:R-:W-:Y:S01]  /*26f0*/  VIADD R10, R10, 0xffffffff ;  /* 0xffffffff0a0a7836 */ /* 0x000fe20000000000 */
[----:B------:R-:W-:Y:S02]  /*2700*/  UISETP.NE.AND UP0, UPT, UR18, 0x6, UPT ;  /* 0x000000061200788c */ /* 0x000fe4000bf05270 */
[----:B------:R-:W-:Y:S02]  /*2710*/  UISETP.NE.AND UP1, UPT, UR19, 0x6, UPT ;  /* 0x000000061300788c */ /* 0x000fe4000bf25270 */
[----:B------:R-:W-:Y:S02]  /*2720*/  USEL UR8, URZ, 0x1, UP0 ;  /* 0x000000013f087887 */ /* 0x000fe40008000000 */
[----:B------:R-:W-:-:S02]  /*2730*/  USEL UR18, UR18, URZ, UP0 ;  /* 0x0000003f12127287 */ /* 0x000fc40008000000 */
[----:B------:R-:W-:Y:S02]  /*2740*/  USEL UR19, UR19, URZ, UP1 ;  /* 0x0000003f13137287 */ /* 0x000fe40008800000 */
[----:B------:R-:W-:Y:S01]  /*2750*/  LOP3.LUT R142, R142, UR8, RZ, 0x3c, !PT ;  /* 0x000000088e8e7c12 */ /* 0x000fe2000f8e3cff */
[----:B------:R-:W-:Y:S01]  /*2760*/  UMOV UR8, 0x1 ;  /* 0x0000000100087882 */ /* 0x000fe20000000000 */
[----:B------:R-:W-:Y:S08]  /*2770*/  @P0 BRA `(.L_x_27) ;  /* 0xfffffff400d80947 */ /* 0x000ff0000383ffff */
.L_x_19:
[----:B------:R-:W-:Y:S01]  /*2780*/  UISETP.NE.AND UP0, UPT, UR6, URZ, UPT ;  /* 0x0000003f0600728c */ /* 0x000fe2000bf05270 */
[----:B01----:R-:W0:Y:S03]  /*2790*/  LDC R10, c[0x0][0x28c] ;  /* 0x0000a300ff0a7b82 */ /* 0x003e260000000800 */
[----:B------:R-:W-:-:S06]  /*27a0*/  USEL UR6, URZ, 0x1, !UP0 ;  /* 0x000000013f067887 */ /* 0x000fcc000c000000 */
[----:B------:R-:W-:Y:S02]  /*27b0*/  ISETP.NE.AND P0, PT, RZ, UR6, PT ;  /* 0x00000006ff007c0c */ /* 0x000fe4000bf05270 */
[----:B0-----:R-:W-:-:S11]  /*27c0*/  ISETP.GE.AND P1, PT, R10, 0x1, PT ;  /* 0x000000010a00780c */ /* 0x001fd60003f26270 */
[----:B------:R-:W-:Y:S05]  /*27d0*/  @!P0 BRA `(.L_x_28) ;  /* 0x0000000400048947 */ /* 0x000fea0003800000 */
[----:B------:R-:W-:Y:S02]  /*27e0*/  WARPGROUP.DEPBAR.LE gsb0, 0x0 ;  /* 0x00008000000079c5 */ /* 0x000fe40000010000 */
[----:B------:R-:W-:Y:S01]  /*27f0*/  FADD R141, R24, R141 ;  /* 0x0000008d188d7221 */ /* 0x000fe20000000000 */
        /* <DEDUP_REMOVED lines=62> */
[----:B------:R-:W-:-:S07]  /*2be0*/  FADD R14, R14, R87 ;  /* 0x000000570e0e7221 */ /* 0x000fce0000000000 */
.L_x_28:
[----:B------:R-:W-:Y:S02]  /*2bf0*/  WARPGROUP.DEPBAR.LE gsb0, 0x0 ;  /* 0x00008000000079c5 */ /* 0x000fe40000010000 */
[----:B------:R-:W-:Y:S05]  /*2c00*/  @!P1 BRA `(.L_x_29) ;  /* 0x0000000000409947 */ /* 0x000fea0003800000 */
[----:B------:R-:W-:-:S13]  /*2c10*/  ISETP.NE.AND P0, PT, R138, 0x3, PT ;  /* 0x000000038a00780c */ /* 0x000fda0003f05270 */
[----:B------:R-:W-:Y:S05]  /*2c20*/  @!P0 BRA `(.L_x_30) ;  /* 0x0000000000048947 */ /* 0x000fea0003800000 */
[----:B------:R-:W-:Y:S01]  /*2c30*/  BPT.TRAP 0x1 ;  /* 0x000000040000795c */ /* 0x000fe20000300000 */
.L_x_30:
[----:B------:R-:W-:Y:S01]  /*2c40*/  UISETP.LT.AND UP0, UPT, UR9, 0x1, UPT ;  /* 0x000000010900788c */ /* 0x000fe2000bf01270 */
[----:B------:R-:W-:-:S03]  /*2c50*/  ISETP.GT.U32.AND P0, PT, R4, 0x1, PT ;  /* 0x000000010400780c */ /* 0x000fc60003f04070 */
[----:B------:R-:W-:-:S04]  /*2c60*/  USEL UR8, UR9, 0x1, UP0 ;  /* 0x0000000109087887 */ /* 0x000fc80008000000 */
[----:B------:R-:W-:-:S04]  /*2c70*/  UIADD3 UR8, UR5, UR9, -UR8 ;  /* 0x0000000905087290 */ /* 0x000fc8000fffe808 */
[----:B------:R-:W-:-:S04]  /*2c80*/  UIMAD.WIDE.U32 UR6, UR8, -0x55555555, URZ ;  /* 0xaaaaaaab080678a5 */ /* 0x000fc8000f8e003f */
[----:B------:R-:W-:-:S04]  /*2c90*/  USHF.R.U32.HI UR6, URZ, 0x2, UR7 ;  /* 0x000000023f067899 */ /* 0x000fc80008011607 */
[----:B------:R-:W-:-:S04]  /*2ca0*/  UIMAD UR8, UR6, -0x6, UR8 ;  /* 0xfffffffa060878a4 */ /* 0x000fc8000f8e0208 */
[----:B------:R-:W-:-:S04]  /*2cb0*/  ULEA UR8, UR8, UR10, 0x3 ;  /* 0x0000000a08087291 */ /* 0x000fc8000f8e183f */
[----:B------:R-:W-:-:S04]  /*2cc0*/  UIADD3 UR8, UR8, 0x30, URZ ;  /* 0x0000003008087890 */ /* 0x000fc8000fffe03f */
[----:B------:R-:W-:-:S09]  /*2cd0*/  UPRMT UR8, URZ, 0x654, UR8 ;  /* 0x000006543f087896 */ /* 0x000fd20008000008 */
[----:B------:R-:W-:Y:S01]  /*2ce0*/  SYNCS.ARRIVE.TRANS64.RED.A1T0 RZ, [UR8], RZ ;  /* 0x000000ffffff79a7 */ /* 0x000fe20008100408 */
[----:B------:R-:W-:Y:S05]  /*2cf0*/  @P0 BRA `(.L_x_29) ;  /* 0x0000000000040947 */ /* 0x000fea0003800000 */
[----:B------:R-:W-:Y:S01]  /*2d00*/  BPT.TRAP 0x1 ;  /* 0x000000040000795c */ /* 0x000fe20000300000 */
.L_x_29:
[----:B------:R-:W0:Y:S01]  /*2d10*/  LDC R26, c[0x0][0x288] ;  /* 0x0000a200ff1a7b82 */ /* 0x000e220000000800 */
[--C-:B------:R-:W-:Y:S01]  /*2d20*/  SHF.R.U32.HI R10, RZ, 0x2, R0.reuse ;  /* 0x00000002ff0a7819 */ /* 0x100fe20000011600 */
[----:B------:R-:W-:Y:S01]  /*2d30*/  IMAD.SHL.U32 R29, R7, 0x80, RZ ;  /* 0x00000080071d7824 */ /* 0x000fe200078e00ff */
[----:B------:R-:W-:Y:S01]  /*2d40*/  SHF.R.U32.HI R25, RZ, 0x7, R0 ;  /* 0x00000007ff197819 */ /* 0x000fe20000011600 */
[----:B------:R-:W-:Y:S01]  /*2d50*/  UIADD3 UR5, UR9, UR5, URZ ;  /* 0x0000000509057290 */ /* 0x000fe2000fffe03f */
[----:B------:R-:W-:Y:S01]  /*2d60*/  LOP3.LUT R11, R10, 0x7, RZ, 0xc0, !PT ;  /* 0x000000070a0b7812 */ /* 0x000fe200078ec0ff */
[----:B------:R-:W-:Y:S01]  /*2d70*/  IMAD.SHL.U32 R31, R6, 0x80, RZ ;  /* 0x00000080061f7824 */ /* 0x000fe200078e00ff */
[----:B------:R-:W-:Y:S01]  /*2d80*/  LOP3.LUT R10, R25, 0x1, RZ, 0xc0, !PT ;  /* 0x00000001190a7812 */ /* 0x000fe200078ec0ff */
[----:B------:R-:W-:Y:S01]  /*2d90*/  UISETP.GT.U32.AND UP0, UPT, UR5, 0x5, UPT ;  /* 0x000000050500788c */ /* 0x000fe2000bf04070 */
[----:B------:R-:W-:Y:S01]  /*2da0*/  LOP3.LUT R24, R0, 0x60, RZ, 0xc0, !PT ;  /* 0x0000006000187812 */ /* 0x000fe200078ec0ff */
[----:B------:R-:W-:Y:S01]  /*2db0*/  ULDC UR12, c[0x0][0x284] ;  /* 0x0000a100000c7ab9 */ /* 0x000fe20000000800 */
[----:B------:R-:W-:Y:S01]  /*2dc0*/  UISETP.GE.U32.AND UP1, UPT, UR9, 0x6, UPT ;  /* 0x000000060900788c */ /* 0x000fe2000bf26070 */
[----:B------:R-:W-:Y:S01]  /*2dd0*/  IMAD.SHL.U32 R30, R10, 0x40, RZ ;  /* 0x000000400a1e7824 */ /* 0x000fe200078e00ff */
[----:B------:R-:W-:Y:S01]  /*2de0*/  SHF.R.U32.HI R28, RZ, 0x1, R24 ;  /* 0x00000001ff1c7819 */ /* 0x000fe20000011618 */
[----:B------:R-:W-:Y:S01]  /*2df0*/  UISETP.LT.U32.AND UP0, UPT, UR9, 0x6, UP0 ;  /* 0x000000060900788c */ /* 0x000fe20008701070 */
[----:B------:R-:W-:Y:S01]  /*2e00*/  LOP3.LUT R24, R0, 0x3, RZ, 0xc0, !PT ;  /* 0x0000000300187812 */ /* 0x000fe200078ec0ff */
[----:B------:R-:W-:Y:S01]  /*2e10*/  UIMAD.WIDE.U32 UR6, UR5, -0x55555555, URZ ;  /* 0xaaaaaaab050678a5 */ /* 0x000fe2000f8e003f */
[--C-:B------:R-:W-:Y:S01]  /*2e20*/  IADD3 R25, RZ, -R28, -R11.reuse ;  /* 0x8000001cff197210 */ /* 0x100fe20007ffe80b */
[----:B------:R-:W-:Y:S01]  /*2e30*/  USEL UR8, URZ, 0x1, !UP0 ;  /* 0x000000013f087887 */ /* 0x000fe2000c000000 */
[----:B------:R-:W-:Y:S01]  /*2e40*/  LOP3.LUT R11, R30, 0x40, R11, 0xe2, !PT ;  /* 0x000000401e0b7812 */ /* 0x000fe200078ee20b */
[----:B------:R-:W-:Y:S01]  /*2e50*/  ULDC.64 UR10, c[0x0][0x5d0] ;  /* 0x00017400000a7ab9 */ /* 0x000fe20000000a00 */
[----:B------:R-:W-:Y:S01]  /*2e60*/  SHF.R.S32.HI R34, RZ, 0x1f, R5 ;  /* 0x0000001fff227819 */ /* 0x000fe20000011405 */
[----:B------:R-:W-:Y:S01]  /*2e70*/  IMAD R10, R10, -0x40, R25 ;  /* 0xffffffc00a0a7824 */ /* 0x000fe200078e0219 */
[----:B------:R-:W-:Y:S01]  /*2e80*/  USHF.R.U32.HI UR6, URZ, 0x2, UR7 ;  /* 0x000000023f067899 */ /* 0x000fe20008011607 */
[----:B0-----:R-:W-:Y:S01]  /*2e90*/  IMAD R30, R24, -0x2, R26 ;  /* 0xfffffffe181e7824 */ /* 0x001fe200078e021a */
[----:B------:R-:W-:Y:S01]  /*2ea0*/  ISETP.GE.AND P0, PT, R29, R26, PT ;  /* 0x0000001a1d00720c */ /* 0x000fe20003f06270 */
[----:B------:R-:W-:Y:S01]  /*2eb0*/  IMAD.SHL.U32 R24, R0, 0x2, RZ ;  /* 0x0000000200187824 */ /* 0x000fe200078e00ff */
[----:B------:R-:W-:Y:S01]  /*2ec0*/  ULOP3.LUT UR4, UR4, UR8, URZ, 0x3c, !UPT ;  /* 0x0000000804047292 */ /* 0x000fe2000f8e3c3f */
[----:B------:R-:W-:Y:S01]  /*2ed0*/  IMAD R32, R34, UR10, RZ ;  /* 0x0000000a22207c24 */ /* 0x000fe2000f8e02ff */
[----:B------:R-:W-:Y:S01]  /*2ee0*/  ISETP.GE.OR P0, PT, R31, UR12, P0 ;  /* 0x0000000c1f007c0c */ /* 0x000fe20008706670 */
[----:B------:R-:W-:Y:S01]  /*2ef0*/  IMAD.WIDE R26, R6, 0x80, RZ ;  /* 0x00000080061a7825 */ /* 0x000fe200078e02ff */
[----:B------:R-:W-:Y:S01]  /*2f00*/  LOP3.LUT R24, R29, 0x6, R24, 0xf8, !PT ;  /* 0x000000061d187812 */ /* 0x000fe200078ef818 */
[----:B------:R-:W-:Y:S01]  /*2f10*/  UIMAD UR5, UR6, -0x6, UR5 ;  /* 0xfffffffa060578a4 */ /* 0x000fe2000f8e0205 */
[----:B------:R-:W-:Y:S01]  /*2f20*/  IADD3 R36, -R31, UR12, R10 ;  /* 0x0000000c1f247c10 */ /* 0x000fe2000fffe10a */
[----:B------:R-:W-:Y:S01]  /*2f30*/  IMAD R33, R5, UR11, R32 ;  /* 0x0000000b05217c24 */ /* 0x000fe2000f8e0220 */
[----:B------:R-:W-:Y:S01]  /*2f40*/  SHF.R.S32.HI R25, RZ, 0x1f, R24 ;  /* 0x0000001fff197819 */ /* 0x000fe20000011418 */
[----:B------:R-:W-:Y:S01]  /*2f50*/  @UP1 ULOP3.LUT UR4, UR4, 0x1, UR6, 0x78, !UPT ;  /* 0x0000000104041892 */ /* 0x000fe2000f8e7806 */
[----:B------:R-:W-:Y:S01]  /*2f60*/  LOP3.LUT R35, R26, R11, R28, 0xfe, !PT ;  /* 0x0000000b1a237212 */ /* 0x000fe200078efe1c */
[----:B------:R-:W-:-:S02]  /*2f70*/  IMAD.IADD R29, R30, 0x1, -R29 ;  /* 0x000000011e1d7824 */ /* 0x000fc400078e0a1d */
[----:B------:R-:W-:-:S04]  /*2f80*/  IMAD.WIDE.U32 R6, R5, UR10, R24 ;  /* 0x0000000a05067c25 */ /* 0x000fc8000f8e0018 */
[----:B------:R-:W-:Y:S02]  /*2f90*/  IMAD.IADD R7, R7, 0x1, R33 ;  /* 0x0000000107077824 */ /* 0x000fe400078e0221 */
[----:B------:R-:W-:Y:S01]  /*2fa0*/  IMAD.MOV.U32 R28, RZ, RZ, -0x1 ;  /* 0xffffffffff1c7424 */ /* 0x000fe200078e00ff */
[----:B------:R-:W-:Y:S06]  /*2fb0*/  @P0 BRA `(.L_x_31) ;  /* 0x0000004400a40947 */ /* 0x000fec0003800000 */
[----:B------:R-:W0:Y:S01]  /*2fc0*/  LDC.64 R32, c[0x0][0x5c8] ;  /* 0x00017200ff207b82 */ /* 0x000e220000000a00 */
[----:B------:R-:W-:Y:S01]  /*2fd0*/  ULDC.64 UR6, c[0x0][0x5c0] ;  /* 0x0001700000067ab9 */ /* 0x000fe20000000a00 */
[----:B------:R-:W-:Y:S01]  /*2fe0*/  BSSY B0, `(.L_x_31) ;  /* 0x0000466000007945 */ /* 0x000fe20003800000 */
[-C--:B0-----:R-:W-:Y:S02]  /*2ff0*/  IMAD R10, R27, R32.reuse, RZ ;  /* 0x000000201b0a7224 */ /* 0x081fe400078e02ff */
[----:B------:R-:W-:-:S04]  /*3000*/  IMAD.WIDE.U32 R6, R35, R32, R6 ;  /* 0x0000002023067225 */ /* 0x000fc800078e0006 */
[----:B------:R-:W-:Y:S01]  /*3010*/  IMAD R31, R35, R33, R10 ;  /* 0x00000021231f7224 */ /* 0x000fe200078e020a */
[----:B------:R-:W-:Y:S02]  /*3020*/  LEA R11, P0, R32, R6, 0x3 ;  /* 0x00000006200b7211 */ /* 0x000fe400078018ff */
[----:B------:R-:W-:Y:S01]  /*3030*/  IADD3 R10, P1, R6, UR6, RZ ;  /* 0x00000006060a7c10 */ /* 0x000fe2000ff3e0ff */
[----:B------:R-:W-:Y:S01]  /*3040*/  IMAD.IADD R31, R7, 0x1, R31 ;  /* 0x00000001071f7824 */ /* 0x000fe200078e021f */
[----:B------:R-:W-:-:S04]  /*3050*/  IADD3 R6, P3, R11, UR6, RZ ;  /* 0x000000060b067c10 */ /* 0x000fc8000ff7e0ff */
[----:B------:R-:W-:Y:S02]  /*3060*/  LEA.HI.X R7, R32, R31, R33, 0x3, P0 ;  /* 0x0000001f20077211 */ /* 0x000fe400000f1c21 */
[----:B---3-5:R-:W-:Y:S02]  /*3070*/  FSETP.NEU.AND P0, PT, R9, RZ, PT ;  /* 0x000000ff0900720b */ /* 0x028fe40003f0d000 */
[----:B------:R-:W-:Y:S02]  /*3080*/  IADD3.X R11, R31, UR7, RZ, P1, !PT ;  /* 0x000000071f0b7c10 */ /* 0x000fe40008ffe4ff */
[----:B------:R-:W-:-:S09]  /*3090*/  IADD3.X R7, R7, UR7, RZ, P3, !PT ;  /* 0x0000000707077c10 */ /* 0x000fd20009ffe4ff */
[----:B------:R-:W-:Y:S05]  /*30a0*/  @!P0 BRA `(.L_x_32) ;  /* 0x00000034005c8947 */ /* 0x000fea0003800000 */
[----:B------:R-:W-:Y:S01]  /*30b0*/  ULDC.64 UR6, c[0x0][0x5b8] ;  /* 0x00016e0000067ab9 */ /* 0x000fe20000000a00 */
[----:B------:R-:W-:Y:S01]  /*30c0*/  ISETP.GE.AND P0, PT, R36, 0x1, PT ;  /* 0x000000012400780c */ /* 0x000fe20003f06270 */
[----:B------:R-:W-:Y:S01]  /*30d0*/  IMAD R32, R34, UR6, RZ ;  /* 0x0000000622207c24 */ /* 0x000fe2000f8e02ff */
[----:B------:R-:W-:Y:S01]  /*30e0*/  ULDC.64 UR10, c[0x0][0x5a8] ;  /* 0x00016a00000a7ab9 */ /* 0x000fe20000000a00 */
[----:B------:R-:W-:Y:S01]  /*30f0*/  IMAD.WIDE.U32 R30, R5, UR6, R24 ;  /* 0x00000006051e7c25 */ /* 0x000fe2000f8e0018 */
[----:B------:R-:W-:Y:S01]  /*3100*/  ISETP.LT.OR P4, PT, R29, 0x1, !P0 ;  /* 0x000000011d00780c */ /* 0x000fe20004781670 */
[----:B------:R-:W-:Y:S02]  /*3110*/  BSSY B1, `(.L_x_33) ;  /* 0x000000c000017945 */ /* 0x000fe40003800000 */
[----:B------:R-:W-:Y:S01]  /*3120*/  IMAD R5, R5, UR7, R32 ;  /* 0x0000000705057c24 */ /* 0x000fe2000f8e0220 */
[----:B------:R-:W-:-:S03]  /*3130*/  ULDC.64 UR6, c[0x0][0x5b0] ;  /* 0x00016c0000067ab9 */ /* 0x000fc60000000a00 */
[----:B------:R-:W-:Y:S02]  /*3140*/  IMAD.IADD R31, R31, 0x1, R5 ;  /* 0x000000011f1f7824 */ /* 0x000fe400078e0205 */
[----:B------:R-:W-:Y:S02]  /*3150*/  IMAD R5, R27, UR6, RZ ;  /* 0x000000061b057c24 */ /* 0x000fe4000f8e02ff */
[----:B------:R-:W-:-:S04]  /*3160*/  IMAD.WIDE.U32 R24, R35, UR6, R30 ;  /* 0x0000000623187c25 */ /* 0x000fc8000f8e001e */
[----:B------:R-:W-:Y:S01]  /*3170*/  IMAD R5, R35, UR7, R5 ;  /* 0x0000000723057c24 */ /* 0x000fe2000f8e0205 */
[----:B------:R-:W-:-:S04]  /*3180*/  IADD3 R24, P1, R24, UR10, RZ ;  /* 0x0000000a18187c10 */ /* 0x000fc8000ff3e0ff */
[--C-:B------:R-:W-:Y:S02]  /*3190*/  IADD3.X R25, R25, UR11, R5.reuse, P1, !PT ;  /* 0x0000000b19197c10 */ /* 0x100fe40008ffe405 */
[----:B------:R-:W-:Y:S01]  /*31a0*/  PRMT R5, RZ, 0x7610, R5 ;  /* 0x00007610ff057816 */ /* 0x000fe20000000005 */
[----:B------:R-:W-:Y:S06]  /*31b0*/  @P4 BRA `(.L_x_34) ;  /* 0x0000000000044947 */ /* 0x000fec0003800000 */
[----:B------:R0:W5:Y:S02]  /*31c0*/  LDG.E.U8 R5, desc[UR16][R24.64] ;  /* 0x0000001018057981 */ /* 0x000164000c1e1100 */
.L_x_34:
[----:B------:R-:W-:Y:S05]  /*31d0*/  BSYNC B1 ;  /* 0x0000000000017941 */ /* 0x000fea0003800000 */
.L_x_33:
[----:B-----5:R-:W-:Y:S01]  /*31e0*/  LOP3.LUT R5, R5, 0xff, RZ, 0xc0, !PT ;  /* 0x000000ff05057812 */ /* 0x020fe200078ec0ff */
[----:B------:R-:W-:Y:S01]  /*31f0*/  BSSY B1, `(.L_x_35) ;  /* 0x000000b000017945 */ /* 0x000fe20003800000 */
[----:B------:R-:W-:Y:S02]  /*3200*/  ISETP.LT.OR P3, PT, R29, 0x2, !P0 ;  /* 0x000000021d00780c */ /* 0x000fe40004761670 */
[----:B------:R-:W-:-:S05]  /*3210*/  F2FP.F16.E4M3.UNPACK_B R5, R5 ;  /* 0x00000005ff05723e */ /* 0x000fca00020006ff */
[----:B------:R-:W-:Y:S01]  /*3220*/  HADD2.F32 R32, -RZ, R5.H0_H0 ;  /* 0x20000005ff207230 */ /* 0x000fe20000004100 */
[----:B------:R-:W-:-:S04]  /*3230*/  PRMT R5, RZ, 0x7610, R5 ;  /* 0x00007610ff057816 */ /* 0x000fc80000000005 */
[----:B------:R-:W-:-:S04]  /*3240*/  FMUL R32, R32, R9 ;  /* 0x0000000920207220 */ /* 0x000fc80000400000 */
[----:B--2---:R-:W-:-:S05]  /*3250*/  FFMA R32, R141, R8, R32 ;  /* 0x000000088d207223 */ /* 0x004fca0000000020 */
[----:B------:R-:W-:-:S05]  /*3260*/  F2FP.SATFINITE.E4M3.F32.PACK_AB_MERGE_C R33, RZ, R32, RZ ;  /* 0x00000020ff21723e */ /* 0x000fca00048070ff */
[----:B------:R1:W-:Y:S01]  /*3270*/  @!P4 STG.E.U8 desc[UR16][R10.64], R33 ;  /* 0x000000210a00c986 */ /* 0x0003e2000c101110 */
[----:B------:R-:W-:Y:S05]  /*3280*/  @P3 BRA `(.L_x_36) ;  /* 0x0000000000043947 */ /* 0x000fea0003800000 */
[----:B------:R2:W5:Y:S02]  /*3290*/  LDG.E.U8 R5, desc[UR16][R24.64+0x1] ;  /* 0x0000011018057981 */ /* 0x000564000c1e1100 */
.L_x_36:
[----:B------:R-:W-:Y:S05]  /*32a0*/  BSYNC B1 ;  /* 0x0000000000017941 */ /* 0x000fea0003800000 */
.L_x_35:
[----:B-----5:R-:W-:Y:S01]  /*32b0*/  LOP3.LUT R5, R5, 0xff, RZ, 0xc0, !PT ;  /* 0x000000ff05057812 */ /* 0x020fe200078ec0ff */
[----:B------:R-:W-:Y:S01]  /*32c0*/  BSSY B1, `(.L_x_37) ;  /* 0x0000013000017945 */ /* 0x000fe20003800000 */
[----:B-1----:R-:W-:Y:S02]  /*32d0*/  IADD3 R33, P1, R35, 0x8, RZ ;  /* 0x0000000823217810 */ /* 0x002fe40007f3e0ff */
[----:B------:R-:W-:-:S03]  /*32e0*/  F2FP.F16.E4M3.UNPACK_B R5, R5 ;  /* 0x00000005ff05723e */ /* 0x000fc600020006ff */
[----:B------:R-:W-:Y:S01]  /*32f0*/  IMAD.X R27, RZ, RZ, R27, P1 ;  /* 0x000000ffff1b7224 */ /* 0x000fe200008e061b */
[----:B------:R-:W-:Y:S01]  /*3300*/  ISETP.GE.AND P1, PT, R36, 0x9, PT ;  /* 0x000000092400780c */ /* 0x000fe20003f26270 */
[----:B------:R-:W-:Y:S02]  /*3310*/  HADD2.F32 R26, -RZ, R5.H0_H0 ;  /* 0x20000005ff1a7230 */ /* 0x000fe40000004100 */
[----:B------:R-:W-:Y:S01]  /*3320*/  IMAD.WIDE.U32 R30, R33, UR6, R30 ;  /* 0x00000006211e7c25 */ /* 0x000fe2000f8e001e */
[----:B------:R-:W-:-:S03]  /*3330*/  ISETP.LT.OR P5, PT, R29, 0x1, !P1 ;  /* 0x000000011d00780c */ /* 0x000fc60004fa1670 */
[----:B------:R-:W-:Y:S01]  /*3340*/  FMUL R5, R26, R9 ;  /* 0x000000091a057220 */ /* 0x000fe20000400000 */
[----:B------:R-:W-:-:S03]  /*3350*/  IMAD R26, R27, UR6, RZ ;  /* 0x000000061b1a7c24 */ /* 0x000fc6000f8e02ff */
[----:B------:R-:W-:Y:S01]  /*3360*/  FFMA R5, R136, R8, R5 ;  /* 0x0000000888057223 */ /* 0x000fe20000000005 */
[----:B------:R-:W-:Y:S01]  /*3370*/  IMAD R33, R33, UR7, R26 ;  /* 0x0000000721217c24 */ /* 0x000fe2000f8e021a */
[----:B------:R-:W-:-:S03]  /*3380*/  IADD3 R26, P4, R30, UR10, RZ ;  /* 0x0000000a1e1a7c10 */ /* 0x000fc6000ff9e0ff */
[----:B------:R-:W-:Y:S02]  /*3390*/  F2FP.SATFINITE.E4M3.F32.PACK_AB_MERGE_C R35, RZ, R5, RZ ;  /* 0x00000005ff23723e */ /* 0x000fe400048070ff */
[----:B------:R-:W-:Y:S02]  /*33a0*/  IADD3.X R27, R31, UR11, R33, P4, !PT ;  /* 0x0000000b1f1b7c10 */ /* 0x000fe4000a7fe421 */
[----:B------:R-:W-:Y:S01]  /*33b0*/  PRMT R5, RZ, 0x7610, R5 ;  /* 0x00007610ff057816 */ /* 0x000fe20000000005 */
[----:B------:R1:W-:Y:S01]  /*33c0*/  @!P3 STG.E.U8 desc[UR16][R10.64+0x1], R35 ;  /* 0x000001230a00b986 */ /* 0x0003e2000c101110 */
[----:B------:R-:W-:Y:S05]  /*33d0*/  @P5 BRA `(.L_x_38) ;  /* 0x0000000000045947 */ /* 0x000fea0003800000 */
[----:B------:R3:W5:Y:S02]  /*33e0*/  LDG.E.U8 R5, desc[UR16][R26.64] ;  /* 0x000000101a057981 */ /* 0x000764000c1e1100 */
.L_x_38:
[----:B------:R-:W-:Y:S05]  /*33f0*/  BSYNC B1 ;  /* 0x0000000000017941 */ /* 0x000fea0003800000 */
.L_x_37:
[----:B-----5:R-:W-:Y:S01]  /*3400*/  LOP3.LUT R5, R5, 0xff, RZ, 0xc0, !PT ;  /* 0x000000ff05057812 */ /* 0x020fe200078ec0ff */
[----:B------:R-:W-:Y:S01]  /*3410*/  BSSY B1, `(.L_x_39) ;  /* 0x000000b000017945 */ /* 0x000fe20003800000 */
[----:B------:R-:W-:Y:S02]  /*3420*/  ISETP.LT.OR P3, PT, R29, 0x2, !P1 ;  /* 0x000000021d00780c */ /* 0x000fe40004f61670 */
[----:B------:R-:W-:-:S05]  /*3430*/  F2FP.F16.E4M3.UNPACK_B R5, R5 ;  /* 0x00000005ff05723e */ /* 0x000fca00020006ff */
[----:B------:R-:W-:Y:S01]  /*3440*/  HADD2.F32 R30, -RZ, R5.H0_H0 ;  /* 0x20000005ff1e7230 */ /* 0x000fe20000004100 */
[----:B------:R-:W-:-:S04]  /*3450*/  PRMT R5, RZ, 0x7610, R5 ;  /* 0x00007610ff057816 */ /* 0x000fc80000000005 */
[----:B------:R-:W-:-:S04]  /*3460*/  FMUL R30, R30, R9 ;  /* 0x000000091e1e7220 */ /* 0x000fc80000400000 */
[----:B------:R-:W-:-:S05]  /*3470*/  FFMA R30, R139, R8, R30 ;  /* 0x000000088b1e7223 */ /* 0x000fca000000001e */
[----:B------:R-:W-:-:S05]  /*3480*/  F2FP.SATFINITE.E4M3.F32.PACK_AB_MERGE_C R31, RZ, R30, RZ ;  /* 0x0000001eff1f723e */ /* 0x000fca00048070ff */
[----:B------:R4:W-:Y:S01]  /*3490*/  @!P5 STG.E.U8 desc[UR16][R6.64], R31 ;  /* 0x0000001f0600d986 */ /* 0x0009e2000c101110 */
[----:B------:R-:W-:Y:S05]  /*34a0*/  @P3 BRA `(.L_x_40) ;  /* 0x0000000000043947 */ /* 0x000fea0003800000 */
[----:B------:R0:W5:Y:S02]  /*34b0*/  LDG.E.U8 R5, desc[UR16][R26.64+0x1] ;  /* 0x000001101a057981 */ /* 0x000164000c1e1100 */
.L_x_40:
[----:B------:R-:W-:Y:S05]  /*34c0*/  BSYNC B1 ;  /* 0x0000000000017941 */ /* 0x000fea0003800000 */
.L_x_39:
[----:B-----5:R-:W-:Y:S01]  /*34d0*/  LOP3.LUT R5, R5, 0xff, RZ, 0xc0, !PT ;  /* 0x000000ff05057812 */ /* 0x020fe200078ec0ff */
[----:B------:R-:W-:Y:S01]  /*34e0*/  BSSY B1, `(.L_x_41) ;  /* 0x000000b000017945 */ /* 0x000fe20003800000 */
[----:B------:R-:W-:Y:S02]  /*34f0*/  ISETP.LT.OR P4, PT, R29, 0x9, !P0 ;  /* 0x000000091d00780c */ /* 0x000fe40004781670 */
[----:B------:R-:W-:-:S05]  /*3500*/  F2FP.F16.E4M3.UNPACK_B R5, R5 ;  /* 0x00000005ff05723e */ /* 0x000fca00020006ff */
[----:B------:R-:W-:-:S05]  /*3510*/  HADD2.F32 R30, -RZ, R5.H0_H0 ;  /* 0x20000005ff1e7230 */ /* 0x000fca0000004100 */
[----:B------:R-:W-:-:S04]  /*3520*/  FMUL R5, R30, R9 ;  /* 0x000000091e057220 */ /* 0x000fc80000400000 */
[----:B------:R-:W-:-:S05]  /*3530*/  FFMA R5, R134, R8, R5 ;  /* 0x0000000886057223 */ /* 0x000fca0000000005 */
[----:B----4-:R-:W-:Y:S02]  /*3540*/  F2FP.SATFINITE.E4M3.F32.PACK_AB_MERGE_C R31, RZ, R5, RZ ;  /* 0x00000005ff1f723e */ /* 0x010fe400048070ff */
[----:B------:R-:W-:-:S03]  /*3550*/  PRMT R5, RZ, 0x7610, R5 ;  /* 0x00007610ff057816 */ /* 0x000fc60000000005 */
[----:B------:R4:W-:Y:S01]  /*3560*/  @!P3 STG.E.U8 desc[UR16][R6.64+0x1], R31 ;  /* 0x0000011f0600b986 */ /* 0x0009e2000c101110 */
[----:B------:R-:W-:Y:S05]  /*3570*/  @P4 BRA `(.L_x_42) ;  /* 0x0000000000044947 */ /* 0x000fea0003800000 */
[----:B------:R0:W5:Y:S02]  /*3580*/  LDG.E.U8 R5, desc[UR16][R24.64+0x8] ;  /* 0x0000081018057981 */ /* 0x000164000c1e1100 */
.L_x_42:
[----:B------:R-:W-:Y:S05]  /*3590*/  BSYNC B1 ;  /* 0x0000000000017941 */ /* 0x000fea0003800000 */
.L_x_41:
        /* <DEDUP_REMOVED lines=8> */
[----:B----4-:R-:W-:-:S05]  /*3620*/  F2FP.SATFINITE.E4M3.F32.PACK_AB_MERGE_C R31, RZ, R30, RZ ;  /* 0x0000001eff1f723e */ /* 0x010fca00048070ff */
[----:B------:R4:W-:Y:S01]  /*3630*/  @!P4 STG.E.U8 desc[UR16][R10.64+0x8], R31 ;  /* 0x0000081f0a00c986 */ /* 0x0009e2000c101110 */
[----:B------:R-:W-:Y:S05]  /*3640*/  @P3 BRA `(.L_x_44) ;  /* 0x0000000000043947 */ /* 0x000fea0003800000 */
[----:B------:R0:W5:Y:S02]  /*3650*/  LDG.E.U8 R5, desc[UR16][R24.64+0x9] ;  /* 0x0000091018057981 */ /* 0x000164000c1e1100 */
.L_x_44:
[----:B------:R-:W-:Y:S05]  /*3660*/  BSYNC B1 ;  /* 0x0000000000017941 */ /* 0x000fea0003800000 */
.L_x_43:
        /* <DEDUP_REMOVED lines=12> */
.L_x_46:
[----:B------:R-:W-:Y:S05]  /*3730*/  BSYNC B1 ;  /* 0x0000000000017941 */ /* 0x000fea0003800000 */
.L_x_45:
        /* <DEDUP_REMOVED lines=12> */
.L_x_48:
[----:B------:R-:W-:Y:S05]  /*3800*/  BSYNC B1 ;  /* 0x0000000000017941 */ /* 0x000fea0003800000 */
.L_x_47:
        /* <DEDUP_REMOVED lines=12> */
.L_x_50:
[----:B------:R-:W-:Y:S05]  /*38d0*/  BSYNC B1 ;  /* 0x0000000000017941 */ /* 0x000fea0003800000 */
.L_x_49:
        /* <DEDUP_REMOVED lines=12> */
.L_x_52:
[----:B------:R-:W-:Y:S05]  /*39a0*/  BSYNC B1 ;  /* 0x0000000000017941 */ /* 0x000fea0003800000 */
.L_x_51:
        /* <DEDUP_REMOVED lines=12> */
.L_x_54:
[----:B------:R-:W-:Y:S05]  /*3a70*/  BSYNC B1 ;  /* 0x0000000000017941 */ /* 0x000fea0003800000 */
.L_x_53:
        /* <DEDUP_REMOVED lines=12> */
.L_x_56:
[----:B------:R-:W-:Y:S05]  /*3b40*/  BSYNC B1 ;  /* 0x0000000000017941 */ /* 0x000fea0003800000 */
.L_x_55:
        /* <DEDUP_REMOVED lines=12> */
.L_x_58:
[----:B------:R-:W-:Y:S05]  /*3c10*/  BSYNC B1 ;  /* 0x0000000000017941 */ /* 0x000fea0003800000 */
.L_x_57:
        /* <DEDUP_REMOVED lines=12> */
.L_x_60:
[----:B------:R-:W-:Y:S05]  /*3ce0*/  BSYNC B1 ;  /* 0x0000000000017941 */ /* 0x000fea0003800000 */
.L_x_59:
        /* <DEDUP_REMOVED lines=12> */
.L_x_62:
[----:B------:R-:W-:Y:S05]  /*3db0*/  BSYNC B1 ;  /* 0x0000000000017941 */ /* 0x000fea0003800000 */
.L_x_61:
        /* <DEDUP_REMOVED lines=12> */
.L_x_64:
[----:B------:R-:W-:Y:S05]  /*3e80*/  BSYNC B1 ;  /* 0x0000000000017941 */ /* 0x000fea0003800000 */
.L_x_63:
        /* <DEDUP_REMOVED lines=12> */
.L_x_66:
[----:B------:R-:W-:Y:S05]  /*3f50*/  BSYNC B1 ;  /* 0x0000000000017941 */ /* 0x000fea0003800000 */
.L_x_65:
        /* <DEDUP_REMOVED lines=12> */
.L_x_68:
[----:B------:R-:W-:Y:S05]  /*4020*/  BSYNC B1 ;  /* 0x0000000000017941 */ /* 0x000fea0003800000 */
.L_x_67:
        /* <DEDUP_REMOVED lines=12> */
.L_x_70:
[----:B------:R-:W-:Y:S05]  /*40f0*/  BSYNC B1 ;  /* 0x0000000000017941 */ /* 0x000fea0003800000 */
.L_x_69:
        /* <DEDUP_REMOVED lines=12> */
.L_x_72:
[----:B------:R-:W-:Y:S05]  /*41c0*/  BSYNC B1 ;  /* 0x0000000000017941 */ /* 0x000fea0003800000 */
.L_x_71:
        /* <DEDUP_REMOVED lines=12> */
.L_x_74:
[----:B------:R-:W-:Y:S05]  /*4290*/  BSYNC B1 ;  /* 0x0000000000017941 */ /* 0x000fea0003800000 */
.L_x_73:
        /* <DEDUP_REMOVED lines=12> */
.L_x_76:
[----:B------:R-:W-:Y:S05]  /*4360*/  BSYNC B1 ;  /* 0x0000000000017941 */ /* 0x000fea0003800000 */
.L_x_75:
        /* <DEDUP_REMOVED lines=12> */
.L_x_78:
[----:B------:R-:W-:Y:S05]  /*4430*/  BSYNC B1 ;  /* 0x0000000000017941 */ /* 0x000fea0003800000 */
.L_x_77:
        /* <DEDUP_REMOVED lines=12> */
.L_x_80:
[----:B------:R-:W-:Y:S05]  /*4500*/  BSYNC B1 ;  /* 0x0000000000017941 */ /* 0x000fea0003800000 */
.L_x_79:
        /* <DEDUP_REMOVED lines=12> */
.L_x_82:
[----:B------:R-:W-:Y:S05]  /*45d0*/  BSYNC B1 ;  /* 0x0000000000017941 */ /* 0x000fea0003800000 */
.L_x_81:
        /* <DEDUP_REMOVED lines=12> */
.L_x_84:
[----:B------:R-:W-:Y:S05]  /*46a0*/  BSYNC B1 ;  /* 0x0000000000017941 */ /* 0x000fea0003800000 */
.L_x_83:
        /* <DEDUP_REMOVED lines=12> */
.L_x_86:
[----:B------:R-:W-:Y:S05]  /*4770*/  BSYNC B1 ;  /* 0x0000000000017941 */ /* 0x000fea0003800000 */
.L_x_85:
        /* <DEDUP_REMOVED lines=12> */
.L_x_88:
[----:B------:R-:W-:Y:S05]  /*4840*/  BSYNC B1 ;  /* 0x0000000000017941 */ /* 0x000fea0003800000 */
.L_x_87:
        /* <DEDUP_REMOVED lines=12> */
.L_x_90:
[----:B------:R-:W-:Y:S05]  /*4910*/  BSYNC B1 ;  /* 0x0000000000017941 */ /* 0x000fea0003800000 */
.L_x_89:
        /* <DEDUP_REMOVED lines=12> */
.L_x_92:
[----:B------:R-:W-:Y:S05]  /*49e0*/  BSYNC B1 ;  /* 0x0000000000017941 */ /* 0x000fea0003800000 */
.L_x_91:
        /* <DEDUP_REMOVED lines=12> */
.L_x_94:
[----:B------:R-:W-:Y:S05]  /*4ab0*/  BSYNC B1 ;  /* 0x0000000000017941 */ /* 0x000fea0003800000 */
.L_x_93:
        /* <DEDUP_REMOVED lines=12> */
.L_x_96:
[----:B------:R-:W-:Y:S05]  /*4b80*/  BSYNC B1 ;  /* 0x0000000000017941 */ /* 0x000fea0003800000 */
.L_x_95:
        /* <DEDUP_REMOVED lines=12> */
.L_x_98:
[----:B------:R-:W-:Y:S05]  /*4c50*/  BSYNC B1 ;  /* 0x0000000000017941 */ /* 0x000fea0003800000 */
.L_x_97:
        /* <DEDUP_REMOVED lines=12> */
.L_x_100:
[----:B------:R-:W-:Y:S05]  /*4d20*/  BSYNC B1 ;  /* 0x0000000000017941 */ /* 0x000fea0003800000 */
.L_x_99:
        /* <DEDUP_REMOVED lines=12> */
.L_x_102:
[----:B------:R-:W-:Y:S05]  /*4df0*/  BSYNC B1 ;  /* 0x0000000000017941 */ /* 0x000fea0003800000 */
.L_x_101:
        /* <DEDUP_REMOVED lines=12> */
.L_x_104:
[----:B------:R-:W-:Y:S05]  /*4ec0*/  BSYNC B1 ;  /* 0x0000000000017941 */ /* 0x000fea0003800000 */
.L_x_103:
        /* <DEDUP_REMOVED lines=12> */
.L_x_106:
[----:B------:R-:W-:Y:S05]  /*4f90*/  BSYNC B1 ;  /* 0x0000000000017941 */ /* 0x000fea0003800000 */
.L_x_105:
        /* <DEDUP_REMOVED lines=12> */
.L_x_108:
[----:B------:R-:W-:Y:S05]  /*5060*/  BSYNC B1 ;  /* 0x0000000000017941 */ /* 0x000fea0003800000 */
.L_x_107:
        /* <DEDUP_REMOVED lines=12> */
.L_x_110:
[----:B------:R-:W-:Y:S05]  /*5130*/  BSYNC B1 ;  /* 0x0000000000017941 */ /* 0x000fea0003800000 */
.L_x_109:
        /* <DEDUP_REMOVED lines=12> */
.L_x_112:
[----:B------:R-:W-:Y:S05]  /*5200*/  BSYNC B1 ;  /* 0x0000000000017941 */ /* 0x000fea0003800000 */
.L_x_111:
        /* <DEDUP_REMOVED lines=12> */
.L_x_114:
[----:B------:R-:W-:Y:S05]  /*52d0*/  BSYNC B1 ;  /* 0x0000000000017941 */ /* 0x000fea0003800000 */
.L_x_113:
        /* <DEDUP_REMOVED lines=12> */
.L_x_116:
[----:B------:R-:W-:Y:S05]  /*53a0*/  BSYNC B1 ;  /* 0x0000000000017941 */ /* 0x000fea0003800000 */
.L_x_115:
        /* <DEDUP_REMOVED lines=12> */
.L_x_118:
[----:B------:R-:W-:Y:S05]  /*5470*/  BSYNC B1 ;  /* 0x0000000000017941 */ /* 0x000fea0003800000 */
.L_x_117:
        /* <DEDUP_REMOVED lines=12> */
.L_x_120:
[----:B------:R-:W-:Y:S05]  /*5540*/  BSYNC B1 ;  /* 0x0000000000017941 */ /* 0x000fea0003800000 */
.L_x_119:
        /* <DEDUP_REMOVED lines=12> */
.L_x_122:
[----:B------:R-:W-:Y:S05]  /*5610*/  BSYNC B1 ;  /* 0x0000000000017941 */ /* 0x000fea0003800000 */
.L_x_121:
        /* <DEDUP_REMOVED lines=12> */
.L_x_124:
[----:B------:R-:W-:Y:S05]  /*56e0*/  BSYNC B1 ;  /* 0x0000000000017941 */ /* 0x000fea0003800000 */
.L_x_123:
        /* <DEDUP_REMOVED lines=12> */
.L_x_126:
[----:B------:R-:W-:Y:S05]  /*57b0*/  BSYNC B1 ;  /* 0x0000000000017941 */ /* 0x000fea0003800000 */
.L_x_125:
        /* <DEDUP_REMOVED lines=12> */
.L_x_128:
[----:B------:R-:W-:Y:S05]  /*5880*/  BSYNC B1 ;  /* 0x0000000000017941 */ /* 0x000fea0003800000 */
.L_x_127:
        /* <DEDUP_REMOVED lines=12> */
.L_x_130:
[----:B------:R-:W-:Y:S05]  /*5950*/  BSYNC B1 ;  /* 0x0000000000017941 */ /* 0x000fea0003800000 */
.L_x_129:
        /* <DEDUP_REMOVED lines=12> */
.L_x_132:
[----:B------:R-:W-:Y:S05]  /*5a20*/  BSYNC B1 ;  /* 0x0000000000017941 */ /* 0x000fea0003800000 */
.L_x_131:
        /* <DEDUP_REMOVED lines=12> */
.L_x_134:
[----:B------:R-:W-:Y:S05]  /*5af0*/  BSYNC B1 ;  /* 0x0000000000017941 */ /* 0x000fea0003800000 */
.L_x_133:
        /* <DEDUP_REMOVED lines=12> */
.L_x_136:
[----:B------:R-:W-:Y:S05]  /*5bc0*/  BSYNC B1 ;  /* 0x0000000000017941 */ /* 0x000fea0003800000 */
.L_x_135:
        /* <DEDUP_REMOVED lines=12> */
.L_x_138:
[----:B------:R-:W-:Y:S05]  /*5c90*/  BSYNC B1 ;  /* 0x0000000000017941 */ /* 0x000fea0003800000 */
.L_x_137:
        /* <DEDUP_REMOVED lines=12> */
.L_x_140:
[----:B------:R-:W-:Y:S05]  /*5d60*/  BSYNC B1 ;  /* 0x0000000000017941 */ /* 0x000fea0003800000 */
.L_x_139:
        /* <DEDUP_REMOVED lines=12> */
.L_x_142:
[----:B------:R-:W-:Y:S05]  /*5e30*/  BSYNC B1 ;  /* 0x0000000000017941 */ /* 0x000fea0003800000 */
.L_x_141:
        /* <DEDUP_REMOVED lines=12> */
.L_x_144:
[----:B------:R-:W-:Y:S05]  /*5f00*/  BSYNC B1 ;  /* 0x0000000000017941 */ /* 0x000fea0003800000 */
.L_x_143:
[----:B-----5:R-:W-:Y:S01]  /*5f10*/  LOP3.LUT R5, R5, 0xff, RZ, 0xc0, !PT ;  /* 0x000000ff05057812 */ /* 0x020fe200078ec0ff */
[----:B------:R-:W-:Y:S01]  /*5f20*/  BSSY B1, `(.L_x_145) ;  /* 0x000000b000017945 */ /* 0x000fe20003800000 */
[----:B------:R-:W-:Y:S02]  /*5f30*/  ISETP.LT.OR P4, PT, R29, 0x71, !P0 ;  /* 0x000000711d00780c */ /* 0x000fe40004781670 */
[----:B------:R-:W-:-:S05]  /*5f40*/  F2FP.F16.E4M3.UNPACK_B R5, R5 ;  /* 0x00000005ff05723e */ /* 0x000fca00020006ff */
[----:B------:R-:W-:-:S05]  /*5f50*/  HADD2.F32 R18, -RZ, R5.H0_H0 ;  /* 0x20000005ff127230 */ /* 0x000fca0000004100 */
[----:B------:R-:W-:-:S04]  /*5f60*/  FMUL R5, R18, R9 ;  /* 0x0000000912057220 */ /* 0x000fc80000400000 */
[----:B------:R-:W-:-:S05]  /*5f70*/  FFMA R5, R20, R8, R5 ;  /* 0x0000000814057223 */ /* 0x000fca0000000005 */
[----:B0-----:R-:W-:Y:S02]  /*5f80*/  F2FP.SATFINITE.E4M3.F32.PACK_AB_MERGE_C R23, RZ, R5, RZ ;  /* 0x00000005ff17723e */ /* 0x001fe400048070ff */
[----:B------:R-:W-:-:S03]  /*5f90*/  PRMT R5, RZ, 0x7610, R5 ;  /* 0x00007610ff057816 */ /* 0x000fc60000000005 */
[----:B------:R0:W-:Y:S01]  /*5fa0*/  @!P3 STG.E.U8 desc[UR16][R6.64+0x69], R23 ;  /* 0x000069170600b986 */ /* 0x0001e2000c101110 */
[----:B------:R-:W-:Y:S05]  /*5fb0*/  @P4 BRA `(.L_x_146) ;  /* 0x0000000000044947 */ /* 0x000fea0003800000 */
[----:B------:R0:W5:Y:S02]  /*5fc0*/  LDG.E.U8 R5, desc[UR16][R24.64+0x70] ;  /* 0x0000701018057981 */ /* 0x000164000c1e1100 */
.L_x_146:
[----:B------:R-:W-:Y:S05]  /*5fd0*/  BSYNC B1 ;  /* 0x0000000000017941 */ /* 0x000fea0003800000 */
.L_x_145:
        /* <DEDUP_REMOVED lines=12> */
.L_x_148:
[----:B------:R-:W-:Y:S05]  /*60a0*/  BSYNC B1 ;  /* 0x0000000000017941 */ /* 0x000fea0003800000 */
.L_x_147:
        /* <DEDUP_REMOVED lines=12> */
.L_x_150:
[----:B------:R-:W-:Y:S05]  /*6170*/  BSYNC B1 ;  /* 0x0000000000017941 */ /* 0x000fea0003800000 */
.L_x_149:
        /* <DEDUP_REMOVED lines=8> */
[----:B0-----:R-:W-:-:S05]  /*6200*/  F2FP.SATFINITE.E4M3.F32.PACK_AB_MERGE_C R17, RZ, R18, RZ ;  /* 0x00000012ff11723e */ /* 0x001fca00048070ff */
[----:B------:R0:W-:Y:S01]  /*6210*/  @!P4 STG.E.U8 desc[UR16][R6.64+0x70], R17 ;  /* 0x000070110600c986 */ /* 0x0001e2000c101110 */
[----:B------:R-:W-:Y:S05]  /*6220*/  @P3 BRA `(.L_x_152) ;  /* 0x0000000000043947 */ /* 0x000fea0003800000 */
[----:B------:R0:W5:Y:S02]  /*6230*/  LDG.E.U8 R5, desc[UR16][R26.64+0x71] ;  /* 0x000071101a057981 */ /* 0x000164000c1e1100 */
.L_x_152:
[----:B------:R-:W-:Y:S05]  /*6240*/  BSYNC B1 ;  /* 0x0000000000017941 */ /* 0x000fea0003800000 */
.L_x_151:
        /* <DEDUP_REMOVED lines=12> */
.L_x_154:
[----:B------:R-:W-:Y:S05]  /*6310*/  BSYNC B1 ;  /* 0x0000000000017941 */ /* 0x000fea0003800000 */
.L_x_153:
        /* <DEDUP_REMOVED lines=12> */
.L_x_156:
[----:B------:R-:W-:Y:S05]  /*63e0*/  BSYNC B1 ;  /* 0x0000000000017941 */ /* 0x000fea0003800000 */
.L_x_155:
        /* <DEDUP_REMOVED lines=12> */
.L_x_158:
[----:B------:R-:W-:Y:S05]  /*64b0*/  BSYNC B1 ;  /* 0x0000000000017941 */ /* 0x000fea0003800000 */
.L_x_157:
[----:B-----5:R-:W-:Y:S01]  /*64c0*/  LOP3.LUT R5, R5, 0xff, RZ, 0xc0, !PT ;  /* 0x000000ff05057812 */ /* 0x020fe200078ec0ff */
[----:B------:R-:W-:Y:S01]  /*64d0*/  BSSY B1, `(.L_x_159) ;  /* 0x000000b000017945 */ /* 0x000fe20003800000 */
[----:B------:R-:W-:Y:S02]  /*64e0*/  ISETP.LT.OR P1, PT, R29, 0x7a, !P1 ;  /* 0x0000007a1d00780c */ /* 0x000fe40004f21670 */
[----:B------:R-:W-:-:S05]  /*64f0*/  F2FP.F16.E4M3.UNPACK_B R5, R5 ;  /* 0x00000005ff05723e */ /* 0x000fca00020006ff */
[----:B01--4-:R-:W-:Y:S01]  /*6500*/  HADD2.F32 R10, -RZ, R5.H0_H0 ;  /* 0x20000005ff0a7230 */ /* 0x013fe20000004100 */
[----:B------:R-:W-:-:S04]  /*6510*/  PRMT R5, RZ, 0x7610, R5 ;  /* 0x00007610ff057816 */ /* 0x000fc80000000005 */
[----:B------:R-:W-:-:S04]  /*6520*/  FMUL R10, R10, R9 ;  /* 0x000000090a0a7220 */ /* 0x000fc80000400000 */
[----:B------:R-:W-:-:S05]  /*6530*/  FFMA R10, R15, R8, R10 ;  /* 0x000000080f0a7223 */ /* 0x000fca000000000a */
[----:B------:R-:W-:-:S05]  /*6540*/  F2FP.SATFINITE.E4M3.F32.PACK_AB_MERGE_C R11, RZ, R10, RZ ;  /* 0x0000000aff0b723e */ /* 0x000fca00048070ff */
[----:B------:R0:W-:Y:S01]  /*6550*/  @!P3 STG.E.U8 desc[UR16][R6.64+0x78], R11 ;  /* 0x0000780b0600b986 */ /* 0x0001e2000c101110 */
[----:B------:R-:W-:Y:S05]  /*6560*/  @P1 BRA `(.L_x_160) ;  /* 0x0000000000041947 */ /* 0x000fea0003800000 */
[----:B------:R1:W5:Y:S02]  /*6570*/  LDG.E.U8 R5, desc[UR16][R26.64+0x79] ;  /* 0x000079101a057981 */ /* 0x000364000c1e1100 */
.L_x_160:
[----:B------:R-:W-:Y:S05]  /*6580*/  BSYNC B1 ;  /* 0x0000000000017941 */ /* 0x000fea0003800000 */
.L_x_159:
[----:B------:R-:W-:Y:S05]  /*6590*/  @P1 BRA `(.L_x_161) ;  /* 0x0000001000281947 */ /* 0x000fea0003800000 */
[----:B-----5:R-:W-:-:S04]  /*65a0*/  LOP3.LUT R5, R5, 0xff, RZ, 0xc0, !PT ;  /* 0x000000ff05057812 */ /* 0x020fc800078ec0ff */
[----:B------:R-:W-:-:S05]  /*65b0*/  F2FP.F16.E4M3.UNPACK_B R5, R5 ;  /* 0x00000005ff05723e */ /* 0x000fca00020006ff */
[----:B------:R-:W-:-:S05]  /*65c0*/  HADD2.F32 R10, -RZ, R5.H0_H0 ;  /* 0x20000005ff0a7230 */ /* 0x000fca0000004100 */
[----:B------:R-:W-:-:S04]  /*65d0*/  FMUL R5, R10, R9 ;  /* 0x000000090a057220 */ /* 0x000fc80000400000 */
[----:B------:R-:W-:-:S05]  /*65e0*/  FFMA R5, R14, R8, R5 ;  /* 0x000000080e057223 */ /* 0x000fca0000000005 */
[----:B------:R-:W-:-:S05]  /*65f0*/  F2FP.SATFINITE.E4M3.F32.PACK_AB_MERGE_C R5, RZ, R5, RZ ;  /* 0x00000005ff05723e */ /* 0x000fca00048070ff */
[----:B------:R4:W-:Y:S01]  /*6600*/  STG.E.U8 desc[UR16][R6.64+0x79], R5 ;  /* 0x0000790506007986 */ /* 0x0009e2000c101110 */
[----:B------:R-:W-:Y:S05]  /*6610*/  BRA `(.L_x_161) ;  /* 0x0000001000087947 */ /* 0x000fea0003800000 */
.L_x_32:
[----:B------:R-:W-:Y:S01]  /*6620*/  ISETP.GE.AND P1, PT, R36, 0x1, PT ;  /* 0x000000012400780c */ /* 0x000fe20003f26270 */
[-C--:B--2---:R-:W-:Y:S01]  /*6630*/  FMUL R141, R141, R8.reuse ;  /* 0x000000088d8d7220 */ /* 0x084fe20000400000 */
[-C--:B------:R-:W-:Y:S01]  /*6640*/  FMUL R136, R136, R8.reuse ;  /* 0x0000000888887220 */ /* 0x080fe20000400000 */
[----:B------:R-:W-:Y:S01]  /*6650*/  ISETP.GE.AND P0, PT, R36, 0x9, PT ;  /* 0x000000092400780c */ /* 0x000fe20003f06270 */
[-C--:B------:R-:W-:Y:S01]  /*6660*/  FMUL R139, R139, R8.reuse ;  /* 0x000000088b8b7220 */ /* 0x080fe20000400000 */
[C---:B------:R-:W-:Y:S01]  /*6670*/  ISETP.LT.OR P4, PT, R29.reuse, 0x1, !P1 ;  /* 0x000000011d00780c */ /* 0x040fe20004f81670 */
[-C--:B------:R-:W-:Y:S01]  /*6680*/  FMUL R134, R134, R8.reuse ;  /* 0x0000000886867220 */ /* 0x080fe20000400000 */
[----:B------:R-:W-:Y:S01]  /*6690*/  ISETP.LT.OR P5, PT, R29, 0x2, !P1 ;  /* 0x000000021d00780c */ /* 0x000fe20004fa1670 */
[-C--:B------:R-:W-:Y:S01]  /*66a0*/  FMUL R137, R137, R8.reuse ;  /* 0x0000000889897220 */ /* 0x080fe20000400000 */
[----:B------:R-:W-:Y:S01]  /*66b0*/  F2FP.SATFINITE.E4M3.F32.PACK_AB_MERGE_C R141, RZ, R141, RZ ;  /* 0x0000008dff8d723e */ /* 0x000fe200048070ff */
[----:B------:R-:W-:Y:S01]  /*66c0*/  FMUL R132, R132, R8 ;  /* 0x0000000884847220 */ /* 0x000fe20000400000 */
[----:B------:R-:W-:Y:S01]  /*66d0*/  F2FP.SATFINITE.E4M3.F32.PACK_AB_MERGE_C R5, RZ, R136, RZ ;  /* 0x00000088ff05723e */ /* 0x000fe200048070ff */
[-C--:B------:R-:W-:Y:S01]  /*66e0*/  FMUL R135, R135, R8.reuse ;  /* 0x0000000887877220 */ /* 0x080fe20000400000 */
[C---:B------:R-:W-:Y:S01]  /*66f0*/  ISETP.LT.OR P3, PT, R29.reuse, 0x1, !P0 ;  /* 0x000000011d00780c */ /* 0x040fe20004761670 */
[-C--:B------:R-:W-:Y:S01]  /*6700*/  FMUL R130, R130, R8.reuse ;  /* 0x0000000882827220 */ /* 0x080fe20000400000 */
[----:B------:R-:W-:Y:S01]  /*6710*/  ISETP.LT.OR P6, PT, R29, 0xa, !P1 ;  /* 0x0000000a1d00780c */ /* 0x000fe20004fc1670 */
[-C--:B------:R-:W-:Y:S01]  /*6720*/  FMUL R133, R133, R8.reuse ;  /* 0x0000000885857220 */ /* 0x080fe20000400000 */
[----:B------:R-:W-:Y:S01]  /*6730*/  F2FP.SATFINITE.E4M3.F32.PACK_AB_MERGE_C R139, RZ, R139, RZ ;  /* 0x0000008bff8b723e */ /* 0x000fe200048070ff */
[----:B------:R-:W-:Y:S01]  /*6740*/  @!P4 STG.E.U8 desc[UR16][R10.64], R141 ;  /* 0x0000008d0a00c986 */ /* 0x000fe2000c101110 */
[C---:B------:R-:W-:Y:S01]  /*6750*/  ISETP.LT.OR P4, PT, R29.reuse, 0x2, !P0 ;  /* 0x000000021d00780c */ /* 0x040fe20004781670 */
[----:B------:R-:W-:Y:S01]  /*6760*/  FMUL R128, R128, R8 ;  /* 0x0000000880807220 */ /* 0x000fe20000400000 */
[----:B------:R-:W-:Y:S01]  /*6770*/  F2FP.SATFINITE.E4M3.F32.PACK_AB_MERGE_C R25, RZ, R134, RZ ;  /* 0x00000086ff19723e */ /* 0x000fe200048070ff */
[----:B------:R0:W-:Y:S01]  /*6780*/  @!P5 STG.E.U8 desc[UR16][R10.64+0x1], R5 ;  /* 0x000001050a00d986 */ /* 0x0001e2000c101110 */
[----:B------:R-:W-:Y:S01]  /*6790*/  ISETP.LT.OR P5, PT, R29, 0x9, !P1 ;  /* 0x000000091d00780c */ /* 0x000fe20004fa1670 */
[-C--:B------:R-:W-:Y:S01]  /*67a0*/  FMUL R131, R131, R8.reuse ;  /* 0x0000000883837220 */ /* 0x080fe20000400000 */
[----:B------:R-:W-:Y:S01]  /*67b0*/  F2FP.SATFINITE.E4M3.F32.PACK_AB_MERGE_C R137, RZ, R137, RZ ;  /* 0x00000089ff89723e */ /* 0x000fe200048070ff */
[----:B------:R-:W-:Y:S01]  /*67c0*/  @!P3 STG.E.U8 desc[UR16][R6.64], R139 ;  /* 0x0000008b0600b986 */ /* 0x000fe2000c101110 */
[----:B------:R-:W-:Y:S01]  /*67d0*/  ISETP.LT.OR P3, PT, R29, 0x9, !P0 ;  /* 0x000000091d00780c */ /* 0x000fe20004761670 */
[-C--:B------:R-:W-:Y:S01]  /*67e0*/  FMUL R126, R126, R8.reuse ;  /* 0x000000087e7e7220 */ /* 0x080fe20000400000 */
[----:B------:R-:W-:Y:S01]  /*67f0*/  F2FP.SATFINITE.E4M3.F32.PACK_AB_MERGE_C R135, RZ, R135, RZ ;  /* 0x00000087ff87723e */ /* 0x000fe200048070ff */
[-C--:B------:R-:W-:Y:S01]  /*6800*/  FMUL R129, R129, R8.reuse ;  /* 0x0000000881817220 */ /* 0x080fe20000400000 */
[----:B------:R-:W-:Y:S01]  /*6810*/  F2FP.SATFINITE.E4M3.F32.PACK_AB_MERGE_C R133, RZ, R133, RZ ;  /* 0x00000085ff85723e */ /* 0x000fe200048070ff */
[----:B------:R1:W-:Y:S01]  /*6820*/  @!P4 STG.E.U8 desc[UR16][R6.64+0x1], R25 ;  /* 0x000001190600c986 */ /* 0x0003e2000c101110 */
[C---:B------:R-:W-:Y:S01]  /*6830*/  ISETP.LT.OR P4, PT, R29.reuse, 0xa, !P0 ;  /* 0x0000000a1d00780c */ /* 0x040fe20004781670 */
[----:B------:R-:W-:Y:S01]  /*6840*/  FMUL R124, R124, R8 ;  /* 0x000000087c7c7220 */ /* 0x000fe20000400000 */
[----:B0-----:R-:W-:Y:S01]  /*6850*/  F2FP.SATFINITE.E4M3.F32.PACK_AB_MERGE_C R5, RZ, R132, RZ ;  /* 0x00000084ff05723e */ /* 0x001fe200048070ff */
[----:B------:R-:W-:Y:S01]  /*6860*/  @!P5 STG.E.U8 desc[UR16][R10.64+0x8], R137 ;  /* 0x000008890a00d986 */ /* 0x000fe2000c101110 */
[----:B------:R-:W-:Y:S01]  /*6870*/  ISETP.LT.OR P5, PT, R29, 0x11, !P1 ;  /* 0x000000111d00780c */ /* 0x000fe20004fa1670 */
[-C--:B------:R-:W-:Y:S01]  /*6880*/  FMUL R127, R127, R8.reuse ;  /* 0x000000087f7f7220 */ /* 0x080fe20000400000 */
[----:B------:R-:W-:Y:S01]  /*6890*/  F2FP.SATFINITE.E4M3.F32.PACK_AB_MERGE_C R131, RZ, R131, RZ ;  /* 0x00000083ff83723e */ /* 0x000fe200048070ff */
[----:B------:R0:W-:Y:S01]  /*68a0*/  @!P6 STG.E.U8 desc[UR16][R10.64+0x9], R5 ;  /* 0x000009050a00e986 */ /* 0x0001e2000c101110 */
[----:B------:R-:W-:Y:S01]  /*68b0*/  ISETP.LT.OR P6, PT, R29, 0x12, !P1 ;  /* 0x000000121d00780c */ /* 0x000fe20004fc1670 */
[----:B------:R-:W-:Y:S01]  /*68c0*/  FMUL R122, R122, R8 ;  /* 0x000000087a7a7220 */ /* 0x000fe20000400000 */
[----:B------:R-:W-:Y:S01]  /*68d0*/  F2FP.SATFINITE.E4M3.F32.PACK_AB_MERGE_C R129, RZ, R129, RZ ;  /* 0x00000081ff81723e */ /* 0x000fe200048070ff */
[----:B------:R-:W-:Y:S01]  /*68e0*/  @!P3 STG.E.U8 desc[UR16][R6.64+0x8], R135 ;  /* 0x000008870600b986 */ /* 0x000fe2000c101110 */
[----:B-1----:R-:W-:Y:S01]  /*68f0*/  F2FP.SATFINITE.E4M3.F32.PACK_AB_MERGE_C R25, RZ, R130, RZ ;  /* 0x00000082ff19723e */ /* 0x002fe200048070ff */
[-C--:B------:R-:W-:Y:S01]  /*6900*/  FMUL R125, R125, R8.reuse ;  /* 0x000000087d7d7220 */ /* 0x080fe20000400000 */
[C---:B------:R-:W-:Y:S01]  /*6910*/  ISETP.LT.OR P3, PT, R29.reuse, 0x11, !P0 ;  /* 0x000000111d00780c */ /* 0x040fe20004761670 */
[-C--:B------:R-:W-:Y:S01]  /*6920*/  FMUL R120, R120, R8.reuse ;  /* 0x0000000878787220 */ /* 0x080fe20000400000 */
[----:B------:R-:W-:Y:S01]  /*6930*/  F2FP.SATFINITE.E4M3.F32.PACK_AB_MERGE_C R127, RZ, R127, RZ ;  /* 0x0000007fff7f723e */ /* 0x000fe200048070ff */
[----:B------:R1:W-:Y:S01]  /*6940*/  @!P4 STG.E.U8 desc[UR16][R6.64+0x9], R25 ;  /* 0x000009190600c986 */ /* 0x0003e2000c101110 */
[----:B------:R-:W-:Y:S01]  /*6950*/  ISETP.LT.OR P4, PT, R29, 0x12, !P0 ;  /* 0x000000121d00780c */ /* 0x000fe20004781670 */
[----:B------:R-:W-:Y:S01]  /*6960*/  FMUL R123, R123, R8 ;  /* 0x000000087b7b7220 */ /* 0x000fe20000400000 */
[----:B0-----:R-:W-:Y:S01]  /*6970*/  F2FP.SATFINITE.E4M3.F32.PACK_AB_MERGE_C R5, RZ, R128, RZ ;  /* 0x00000080ff05723e */ /* 0x001fe200048070ff */
[----:B------:R-:W-:Y:S01]  /*6980*/  @!P5 STG.E.U8 desc[UR16][R10.64+0x10], R133 ;  /* 0x000010850a00d986 */ /* 0x000fe2000c101110 */
[C---:B------:R-:W-:Y:S01]  /*6990*/  ISETP.LT.OR P5, PT, R29.reuse, 0x19, !P1 ;  /* 0x000000191d00780c */ /* 0x040fe20004fa1670 */
[-C--:B------:R-:W-:Y:S01]  /*69a0*/  FMUL R118, R118, R8.reuse ;  /* 0x0000000876767220 */ /* 0x080fe20000400000 */
[----:B------:R-:W-:Y:S01]  /*69b0*/  F2FP.SATFINITE.E4M3.F32.PACK_AB_MERGE_C R125, RZ, R125, RZ ;  /* 0x0000007dff7d723e */ /* 0x000fe200048070ff */
[----:B------:R0:W-:Y:S01]  /*69c0*/  @!P6 STG.E.U8 desc[UR16][R10.64+0x11], R5 ;  /* 0x000011050a00e986 */ /* 0x0001e2000c101110 */
[----:B------:R-:W-:Y:S01]  /*69d0*/  ISETP.LT.OR P6, PT, R29, 0x1a, !P1 ;  /* 0x0000001a1d00780c */ /* 0x000fe20004fc1670 */
[-C--:B------:R-:W-:Y:S01]  /*69e0*/  FMUL R121, R121, R8.reuse ;  /* 0x0000000879797220 */ /* 0x080fe20000400000 */
[----:B------:R-:W-:Y:S01]  /*69f0*/  FMUL R116, R116, R8 ;  /* 0x0000000874747220 */ /* 0x000fe20000400000 */
[----:B-1----:R-:W-:Y:S01]  /*6a00*/  F2FP.SATFINITE.E4M3.F32.PACK_AB_MERGE_C R25, RZ, R126, RZ ;  /* 0x0000007eff19723e */ /* 0x002fe200048070ff */
[----:B------:R-:W-:Y:S01]  /*6a10*/  @!P3 STG.E.U8 desc[UR16][R6.64+0x10], R131 ;  /* 0x000010830600b986 */ /* 0x000fe2000c101110 */
[----:B------:R-:W-:Y:S01]  /*6a20*/  ISETP.LT.OR P3, PT, R29, 0x19, !P0 ;  /* 0x000000191d00780c */ /* 0x000fe20004761670 */
        /* <DEDUP_REMOVED lines=35> */
[----:B------:R-:W-:Y:S01]  /*6c60*/  ISETP.LT.OR P3, PT, R29, 0x29, !P0 ;  /* 0x000000291d00780c */ /* 0x000fe20004761670 */
[-C--:B------:R-:W-:Y:S01]  /*6c70*/  FMUL R109, R109, R8.reuse ;  /* 0x000000086d6d7220 */ /* 0x080fe20000400000 */
[-C--:B------:R-:W-:Y:S01]  /*6c80*/  FMUL R104, R104, R8.reuse ;  /* 0x0000000868687220 */ /* 0x080fe20000400000 */
        /* <DEDUP_REMOVED lines=104> */
[----:B------:R-:W-:-:S02]  /*7310*/  ISETP.LT.OR P3, PT, R29, 0x59, !P0 ;  /* 0x000000591d00780c */ /* 0x000fc40004761670 */
[----:B------:R-:W-:Y:S01]  /*7320*/  F2FP.SATFINITE.E4M3.F32.PACK_AB_MERGE_C R19, RZ, R19, RZ ;  /* 0x00000013ff13723e */ /* 0x000fe200048070ff */
[----:B------:R1:W-:Y:S01]  /*7330*/  @!P4 STG.E.U8 desc[UR16][R6.64+0x51], R25 ;  /* 0x000051190600c986 */ /* 0x0003e2000c101110 */
[C---:B------:R-:W-:Y:S02]  /*7340*/  ISETP.LT.OR P4, PT, R29.reuse, 0x5a, !P0 ;  /* 0x0000005a1d00780c */ /* 0x040fe40004781670 */
[----:B0-----:R-:W-:Y:S01]  /*7350*/  F2FP.SATFINITE.E4M3.F32.PACK_AB_MERGE_C R5, RZ, R92, RZ ;  /* 0x0000005cff05723e */ /* 0x001fe200048070ff */
[----:B------:R-:W-:Y:S01]  /*7360*/  @!P5 STG.E.U8 desc[UR16][R10.64+0x58], R97 ;  /* 0x000058610a00d986 */ /* 0x000fe2000c101110 */
[C---:B------:R-:W-:Y:S02]  /*7370*/  ISETP.LT.OR P5, PT, R29.reuse, 0x61, !P1 ;  /* 0x000000611d00780c */ /* 0x040fe40004fa1670 */
[----:B------:R-:W-:Y:S01]  /*7380*/  F2FP.SATFINITE.E4M3.F32.PACK_AB_MERGE_C R13, RZ, R13, RZ ;  /* 0x0000000dff0d723e */ /* 0x000fe200048070ff */
[----:B------:R0:W-:Y:S01]  /*7390*/  @!P6 STG.E.U8 desc[UR16][R10.64+0x59], R5 ;  /* 0x000059050a00e986 */ /* 0x0001e2000c101110 */
[----:B------:R-:W-:-:S02]  /*73a0*/  ISETP.LT.OR P6, PT, R29, 0x62, !P1 ;  /* 0x000000621d00780c */ /* 0x000fc40004fc1670 */
[----:B------:R-:W-:Y:S01]  /*73b0*/  F2FP.SATFINITE.E4M3.F32.PACK_AB_MERGE_C R15, RZ, R15, RZ ;  /* 0x0000000fff0f723e */ /* 0x000fe200048070ff */
[----:B------:R-:W-:Y:S01]  /*73c0*/  @!P3 STG.E.U8 desc[UR16][R6.64+0x58], R95 ;  /* 0x0000585f0600b986 */ /* 0x000fe2000c101110 */
[----:B-1----:R-:W-:Y:S02]  /*73d0*/  F2FP.SATFINITE.E4M3.F32.PACK_AB_MERGE_C R25, RZ, R90, RZ ;  /* 0x0000005aff19723e */ /* 0x002fe400048070ff */
[----:B------:R-:W-:-:S03]  /*73e0*/  ISETP.LT.OR P3, PT, R29, 0x61, !P0 ;  /* 0x000000611d00780c */ /* 0x000fc60004761670 */
[----:B------:R1:W-:Y:S01]  /*73f0*/  @!P4 STG.E.U8 desc[UR16][R6.64+0x59], R25 ;  /* 0x000059190600c986 */ /* 0x0003e2000c101110 */
[C---:B------:R-:W-:Y:S02]  /*7400*/  ISETP.LT.OR P4, PT, R29.reuse, 0x62, !P0 ;  /* 0x000000621d00780c */ /* 0x040fe40004781670 */
[----:B0-----:R-:W-:Y:S01]  /*7410*/  F2FP.SATFINITE.E4M3.F32.PACK_AB_MERGE_C R5, RZ, R88, RZ ;  /* 0x00000058ff05723e */ /* 0x001fe200048070ff */
[----:B------:R-:W-:Y:S01]  /*7420*/  @!P5 STG.E.U8 desc[UR16][R10.64+0x60], R93 ;  /* 0x0000605d0a00d986 */ /* 0x000fe2000c101110 */
[----:B------:R-:W-:-:S03]  /*7430*/  ISETP.LT.OR P5, PT, R29, 0x69, !P1 ;  /* 0x000000691d00780c */ /* 0x000fc60004fa1670 */
[----:B------:R0:W-:Y:S01]  /*7440*/  @!P6 STG.E.U8 desc[UR16][R10.64+0x61], R5 ;  /* 0x000061050a00e986 */ /* 0x0001e2000c101110 */
[C---:B------:R-:W-:Y:S02]  /*7450*/  ISETP.LT.OR P6, PT, R29.reuse, 0x6a, !P1 ;  /* 0x0000006a1d00780c */ /* 0x040fe40004fc1670 */
[----:B-1----:R-:W-:Y:S01]  /*7460*/  F2FP.SATFINITE.E4M3.F32.PACK_AB_MERGE_C R25, RZ, R22, RZ ;  /* 0x00000016ff19723e */ /* 0x002fe200048070ff */
[----:B------:R-:W-:Y:S01]  /*7470*/  @!P3 STG.E.U8 desc[UR16][R6.64+0x60], R91 ;  /* 0x0000605b0600b986 */ /* 0x000fe2000c101110 */
        /* <DEDUP_REMOVED lines=11> */
[----:B------:R-:W-:Y:S01]  /*7530*/  @!P4 STG.E.U8 desc[UR16][R6.64+0x69], R25 ;  /* 0x000069190600c986 */ /* 0x000fe2000c101110 */
[C---:B------:R-:W-:Y:S02]  /*7540*/  ISETP.LT.OR P4, PT, R29.reuse, 0x79, !P1 ;  /* 0x000000791d00780c */ /* 0x040fe40004f81670 */
[C---:B------:R-:W-:Y:S01]  /*7550*/  ISETP.LT.OR P1, PT, R29.reuse, 0x7a, !P1 ;  /* 0x0000007a1d00780c */ /* 0x040fe20004f21670 */
[----:B------:R1:W-:Y:S01]  /*7560*/  @!P5 STG.E.U8 desc[UR16][R10.64+0x70], R21 ;  /* 0x000070150a00d986 */ /* 0x0003e2000c101110 */
[C---:B------:R-:W-:Y:S02]  /*7570*/  ISETP.LT.OR P5, PT, R29.reuse, 0x72, !P0 ;  /* 0x000000721d00780c */ /* 0x040fe400047a1670 */
[----:B0-----:R-:W-:Y:S01]  /*7580*/  F2FP.SATFINITE.E4M3.F32.PACK_AB_MERGE_C R5, RZ, R16, RZ ;  /* 0x00000010ff05723e */ /* 0x001fe200048070ff */
[----:B------:R0:W-:Y:S01]  /*7590*/  @!P6 STG.E.U8 desc[UR16][R10.64+0x71], R17 ;  /* 0x000071110a00e986 */ /* 0x0001e2000c101110 */
[C---:B------:R-:W-:Y:S02]  /*75a0*/  ISETP.LT.OR P6, PT, R29.reuse, 0x79, !P0 ;  /* 0x000000791d00780c */ /* 0x040fe400047c1670 */
[----:B------:R-:W-:Y:S01]  /*75b0*/  ISETP.LT.OR P0, PT, R29, 0x7a, !P0 ;  /* 0x0000007a1d00780c */ /* 0x000fe20004701670 */
[----:B------:R2:W-:Y:S01]  /*75c0*/  @!P3 STG.E.U8 desc[UR16][R6.64+0x70], R19 ;  /* 0x000070130600b986 */ /* 0x0005e2000c101110 */
[----:B-1----:R-:W-:-:S05]  /*75d0*/  F2FP.SATFINITE.E4M3.F32.PACK_AB_MERGE_C R21, RZ, R14, RZ ;  /* 0x0000000eff15723e */ /* 0x002fca00048070ff */
[----:B------:R2:W-:Y:S01]  /*75e0*/  @!P5 STG.E.U8 desc[UR16][R6.64+0x71], R5 ;  /* 0x000071050600d986 */ /* 0x0005e2000c101110 */
[----:B0-----:R-:W-:-:S03]  /*75f0*/  F2FP.SATFINITE.E4M3.F32.PACK_AB_MERGE_C R17, RZ, R12, RZ ;  /* 0x0000000cff11723e */ /* 0x001fc600048070ff */
[----:B------:R2:W-:Y:S04]  /*7600*/  @!P4 STG.E.U8 desc[UR16][R10.64+0x78], R13 ;  /* 0x0000780d0a00c986 */ /* 0x0005e8000c101110 */
[----:B------:R2:W-:Y:S04]  /*7610*/  @!P1 STG.E.U8 desc[UR16][R10.64+0x79], R17 ;  /* 0x000079110a009986 */ /* 0x0005e8000c101110 */
[----:B------:R2:W-:Y:S04]  /*7620*/  @!P6 STG.E.U8 desc[UR16][R6.64+0x78], R15 ;  /* 0x0000780f0600e986 */ /* 0x0005e8000c101110 */
[----:B------:R2:W-:Y:S02]  /*7630*/  @!P0 STG.E.U8 desc[UR16][R6.64+0x79], R21 ;  /* 0x0000791506008986 */ /* 0x0005e4000c101110 */
.L_x_161:
[----:B------:R-:W-:Y:S05]  /*7640*/  BSYNC B0 ;  /* 0x0000000000007941 */ /* 0x000fea0003800000 */
.L_x_31:
[----:B------:R-:W-:Y:S01]  /*7650*/  ULDC UR6, c[0x0][0xc] ;  /* 0x0000030000067ab9 */ /* 0x000fe20000000800 */
[----:B------:R-:W-:Y:S01]  /*7660*/  ULDC UR7, c[0x0][0x10] ;  /* 0x0000040000077ab9 */ /* 0x000fe20000000800 */
[----:B--2-45:R-:W2:Y:S01]  /*7670*/  LDC R5, c[0x0][0x14] ;  /* 0x00000500ff057b82 */ /* 0x034ea20000000800 */
[----:B------:R-:W-:Y:S01]  /*7680*/  UIMAD.WIDE.U32 UR6, UR6, UR7, URZ ;  /* 0x00000007060672a5 */ /* 0x000fe2000f8e003f */
[----:B0-----:R-:W-:Y:S01]  /*7690*/  PRMT R6, RZ, 0x7610, R6 ;  /* 0x00007610ff067816 */ /* 0x001fe20000000006 */
[----:B------:R-:W-:-:S04]  /*76a0*/  IMAD.MOV.U32 R7, RZ, RZ, -0x1 ;  /* 0xffffffffff077424 */ /* 0x000fc800078e00ff */
[----:B--2---:R-:W-:-:S04]  /*76b0*/  IMAD.WIDE.U32 R2, R5, UR6, R2 ;  /* 0x0000000605027c25 */ /* 0x004fc8000f8e0002 */
[----:B------:R-:W-:Y:S01]  /*76c0*/  IMAD R5, R5, UR7, RZ ;  /* 0x0000000705057c24 */ /* 0x000fe2000f8e02ff */
[----:B------:R-:W-:Y:S02]  /*76d0*/  ULDC.64 UR6, c[0x0][0x650] ;  /* 0x0001940000067ab9 */ /* 0x000fe40000000a00 */
[----:B------:R-:W-:Y:S01]  /*76e0*/  ISETP.GE.U32.AND P0, PT, R2, UR6, PT ;  /* 0x0000000602007c0c */ /* 0x000fe2000bf06070 */
[----:B------:R-:W-:Y:S02]  /*76f0*/  IMAD.IADD R3, R3, 0x1, R5 ;  /* 0x0000000103037824 */ /* 0x000fe400078e0205 */
[----:B------:R-:W-:-:S03]  /*7700*/  IMAD.MOV.U32 R5, RZ, RZ, -0x1 ;  /* 0xffffffffff057424 */ /* 0x000fc600078e00ff */
[----:B------:R-:W-:-:S13]  /*7710*/  ISETP.GE.U32.AND.EX P0, PT, R3, UR7, PT, P0 ;  /* 0x0000000703007c0c */ /* 0x000fda000bf06100 */
[----:B------:R-:W-:Y:S05]  /*7720*/  @P0 BRA `(.L_x_162) ;  /* 0x0000000400600947 */ /* 0x000fea0003800000 */
[----:B------:R-:W0:Y:S01]  /*7730*/  S2R R20, SR_CTAID.X ;  /* 0x0000000000147919 */ /* 0x000e220000002500 */
[----:B------:R-:W2:Y:S01]  /*7740*/  LDC.64 R14, c[0x0][0x628] ;  /* 0x00018a00ff0e7b82 */ /* 0x000ea20000000a00 */
[----:B------:R-:W-:Y:S01]  /*7750*/  ULDC UR6, c[0x0][0x150] ;  /* 0x0000540000067ab9 */ /* 0x000fe20000000800 */
[----:B------:R-:W-:Y:S01]  /*7760*/  IMAD.MOV.U32 R12, RZ, RZ, R2 ;  /* 0x000000ffff0c7224 */ /* 0x000fe200078e0002 */
[----:B------:R-:W4:Y:S01]  /*7770*/  S2R R22, SR_CTAID.Y ;  /* 0x0000000000167919 */ /* 0x000f220000002600 */
[----:B------:R-:W-:-:S04]  /*7780*/  IMAD.MOV.U32 R13, RZ, RZ, R3 ;  /* 0x000000ffff0d7224 */ /* 0x000fc800078e0003 */
[----:B------:R-:W1:Y:S08]  /*7790*/  LDC R23, c[0x0][0x144] ;  /* 0x00005100ff177b82 */ /* 0x000e700000000800 */
[----:B------:R-:W1:Y:S08]  /*77a0*/  LDC R16, c[0x0][0x630] ;  /* 0x00018c00ff107b82 */ /* 0x000e700000000800 */
[----:B------:R-:W1:Y:S01]  /*77b0*/  LDC.64 R18, c[0x0][0x620] ;  /* 0x00018800ff127b82 */ /* 0x000e620000000a00 */
[----:B--2---:R-:W-:-:S04]  /*77c0*/  ISETP.NE.U32.AND P0, PT, R14, RZ, PT ;  /* 0x000000ff0e00720c */ /* 0x004fc80003f05070 */
[----:B------:R-:W-:Y:S02]  /*77d0*/  ISETP.NE.AND.EX P0, PT, R15, RZ, PT, P0 ;  /* 0x000000ff0f00720c */ /* 0x000fe40003f05300 */
[----:B0-----:R-:W-:-:S05]  /*77e0*/  I2FP.F32.U32 R5, R20 ;  /* 0x0000001400057245 */ /* 0x001fca0000201000 */
[----:B------:R-:W-:-:S04]  /*77f0*/  FMUL R5, R5, UR6 ;  /* 0x0000000605057c20 */ /* 0x000fc80008400000 */
[----:B------:R0:W2:Y:S02]  /*7800*/  F2I.U32.TRUNC.NTZ R21, R5 ;  /* 0x0000000500157305 */ /* 0x0000a4000020f000 */
[----:B----4-:R-:W-:Y:S05]  /*7810*/  @!P0 BRA `(.L_x_163) ;  /* 0x0000000000288947 */ /* 0x010fea0003800000 */
[----:B0-----:R-:W0:Y:S02]  /*7820*/  LDC R5, c[0x0][0x634] ;  /* 0x00018d00ff057b82 */ /* 0x001e240000000800 */
        /* <DEDUP_REMOVED lines=9> */
.L_x_163:
[-CC-:B-1----:R-:W-:Y:S01]  /*78c0*/  SHF.R.U64 R17, R12, R16.reuse, R13.reuse ;  /* 0x000000100c117219 */ /* 0x182fe2000000120d */
[----:B------:R-:W1:Y:S01]  /*78d0*/  LDC.64 R28, c[0x0][0x640] ;  /* 0x00019000ff1c7b82 */ /* 0x000e620000000a00 */
[----:B0-----:R-:W-:Y:S01]  /*78e0*/  SHF.R.U32.HI R5, RZ, R16, R13 ;  /* 0x00000010ff057219 */ /* 0x001fe2000001160d */
[----:B--2---:R-:W-:Y:S01]  /*78f0*/  IMAD.MOV R21, RZ, RZ, -R21 ;  /* 0x000000ffff157224 */ /* 0x004fe200078e0a15 */
[----:B------:R-:W-:Y:S01]  /*7900*/  IADD3 R11, P0, RZ, -R17, RZ ;  /* 0x80000011ff0b7210 */ /* 0x000fe20007f1e0ff */
[----:B------:R-:W-:Y:S02]  /*7910*/  ULDC UR6, c[0x0][0x154] ;  /* 0x0000550000067ab9 */ /* 0x000fe40000000800 */
[----:B------:R-:W-:Y:S02]  /*7920*/  IMAD R23, R23, R21, R20 ;  /* 0x0000001517177224 */ /* 0x000fe400078e0214 */
[----:B------:R-:W0:Y:S01]  /*7930*/  LDC R12, c[0x0][0x618] ;  /* 0x00018600ff0c7b82 */ /* 0x000e220000000800 */
[----:B------:R-:W-:-:S02]  /*7940*/  IMAD.X R5, RZ, RZ, ~R5, P0 ;  /* 0x000000ffff057224 */ /* 0x000fc400000e0e05 */
[----:B------:R-:W-:-:S04]  /*7950*/  IMAD.WIDE.U32 R6, R11, R18, R2 ;  /* 0x000000120b067225 */ /* 0x000fc800078e0002 */
[----:B------:R-:W-:Y:S01]  /*7960*/  IMAD R10, R5, R18, RZ ;  /* 0x00000012050a7224 */ /* 0x000fe200078e02ff */
[----:B------:R-:W2:Y:S03]  /*7970*/  LDC R24, c[0x0][0x608] ;  /* 0x00018200ff187b82 */ /* 0x000ea60000000800 */
[----:B------:R-:W-:Y:S02]  /*7980*/  IMAD R5, R11, R19, R10 ;  /* 0x000000130b057224 */ /* 0x000fe400078e020a */
[----:B------:R-:W-:Y:S02]  /*7990*/  IMAD.MOV.U32 R11, RZ, RZ, 0x1 ;  /* 0x00000001ff0b7424 */ /* 0x000fe400078e00ff */
[----:B------:R-:W-:Y:S01]  /*79a0*/  IMAD.IADD R5, R7, 0x1, R5 ;  /* 0x0000000107057824 */ /* 0x000fe200078e0205 */
[----:B---3--:R-:W3:Y:S01]  /*79b0*/  LDC R26, c[0x0][0x658] ;  /* 0x00019600ff1a7b82 */ /* 0x008ee20000000800 */
[----:B------:R-:W-:-:S02]  /*79c0*/  I2FP.F32.U32 R7, R22 ;  /* 0x0000001600077245 */ /* 0x000fc40000201000 */
[----:B-1----:R-:W-:-:S03]  /*79d0*/  ISETP.NE.U32.AND P0, PT, R28, RZ, PT ;  /* 0x000000ff1c00720c */ /* 0x002fc60003f05070 */
[----:B------:R-:W-:Y:S01]  /*79e0*/  FMUL R10, R7, UR6 ;  /* 0x00000006070a7c20 */ /* 0x000fe20008400000 */
[----:B------:R-:W-:Y:S01]  /*79f0*/  ISETP.NE.AND.EX P0, PT, R29, RZ, PT, P0 ;  /* 0x000000ff1d00720c */ /* 0x000fe20003f05300 */
[----:B------:R-:W1:Y:S01]  /*7a00*/  LDC R21, c[0x0][0x148] ;  /* 0x00005200ff157b82 */ /* 0x000e620000000800 */
[-CC-:B0-----:R-:W-:Y:S01]  /*7a10*/  SHF.R.U64 R16, R6, R12.reuse, R5.reuse ;  /* 0x0000000c06107219 */ /* 0x181fe20000001205 */
[----:B------:R0:W4:Y:S01]  /*7a20*/  F2I.U32.TRUNC.NTZ R18, R10 ;  /* 0x0000000a00127305 */ /* 0x000122000020f000 */
[----:B------:R-:W-:Y:S01]  /*7a30*/  SHF.R.U32.HI R5, RZ, R12, R5 ;  /* 0x0000000cff057219 */ /* 0x000fe20000011605 */
[----:B------:R-:W-:-:S04]  /*7a40*/  IMAD.MOV.U32 R7, RZ, RZ, -0x1 ;  /* 0xffffffffff077424 */ /* 0x000fc800078e00ff */
[----:B------:R-:W0:Y:S01]  /*7a50*/  LDC R20, c[0x0][0x600] ;  /* 0x00018000ff147b82 */ /* 0x000e220000000800 */
[-CC-:B--2---:R-:W-:Y:S02]  /*7a60*/  SHF.R.U64 R14, R16, R24.reuse, R5.reuse ;  /* 0x00000018100e7219 */ /* 0x184fe40000001205 */
[----:B------:R-:W-:-:S05]  /*7a70*/  SHF.R.U32.HI R5, RZ, R24, R5 ;  /* 0x00000018ff057219 */ /* 0x000fca0000011605 */
[----:B------:R-:W2:Y:S01]  /*7a80*/  LDC R27, c[0x0][0x648] ;  /* 0x00019200ff1b7b82 */ /* 0x000ea20000000800 */
[-C--:B---3--:R-:W-:Y:S02]  /*7a90*/  SHF.L.U32 R6, R7, R26.reuse, RZ ;  /* 0x0000001a07067219 */ /* 0x088fe400000006ff */
[-CC-:B------:R-:W-:Y:S02]  /*7aa0*/  SHF.R.U64 R19, R14, R26.reuse, R5.reuse ;  /* 0x0000001a0e137219 */ /* 0x180fe40000001205 */
[----:B------:R-:W-:Y:S02]  /*7ab0*/  SHF.R.U32.HI R7, RZ, R26, R5 ;  /* 0x0000001aff077219 */ /* 0x000fe40000011605 */
[----:B------:R-:W-:Y:S01]  /*7ac0*/  LOP3.LUT R25, RZ, R6, RZ, 0x33, !PT ;  /* 0x00000006ff197212 */ /* 0x000fe200078e33ff */
[----:B------:R-:W3:Y:S01]  /*7ad0*/  LDC R30, c[0x0][0x638] ;  /* 0x00018e00ff1e7b82 */ /* 0x000ee20000000800 */
[----:B------:R-:W-:Y:S01]  /*7ae0*/  SHF.L.U32 R26, R11, R26, RZ ;  /* 0x0000001a0b1a7219 */ /* 0x000fe200000006ff */
[----:B------:R-:W-:-:S06]  /*7af0*/  IMAD.MOV.U32 R6, RZ, RZ, R19 ;  /* 0x000000ffff067224 */ /* 0x000fcc00078e0013 */
[----:B------:R-:W0:Y:S01]  /*7b00*/  LDC R31, c[0x0][0x610] ;  /* 0x00018400ff1f7b82 */ /* 0x000e220000000800 */
[----:B----4-:R-:W-:Y:S05]  /*7b10*/  @!P0 BRA `(.L_x_164) ;  /* 0x0000000000288947 */ /* 0x010fea0003800000 */
[----:B------:R-:W4:Y:S02]  /*7b20*/  LDC R6, c[0x0][0x64c] ;  /* 0x00019300ff067b82 */ /* 0x000f240000000800 */
[----:B----4-:R-:W-:-:S05]  /*7b30*/  IADD3 R5, P0, R19, R6, RZ ;  /* 0x0000000613057210 */ /* 0x010fca0007f1e0ff */
[----:B------:R-:W-:-:S04]  /*7b40*/  IMAD.X R15, RZ, RZ, R7, P0 ;  /* 0x000000ffff0f7224 */ /* 0x000fc800000e0607 */
[----:B------:R-:W-:-:S04]  /*7b50*/  IMAD.WIDE.U32 R6, R15, R28, RZ ;  /* 0x0000001c0f067225 */ /* 0x000fc800078e00ff */
[----:B0-----:R-:W-:-:S04]  /*7b60*/  IMAD.WIDE.U32 R10, P0, R5, R29, R6 ;  /* 0x0000001d050a7225 */ /* 0x001fc80007800006 */
[----:B------:R-:W-:-:S04]  /*7b70*/  IMAD.WIDE.U32 R6, R5, R28, RZ ;  /* 0x0000001c05067225 */ /* 0x000fc800078e00ff */
[----:B------:R-:W-:Y:S01]  /*7b80*/  IMAD.X R13, RZ, RZ, RZ, P0 ;  /* 0x000000ffff0d7224 */ /* 0x000fe200000e06ff */
[----:B------:R-:W-:Y:S01]  /*7b90*/  IADD3 RZ, P0, R7, R10, RZ ;  /* 0x0000000a07ff7210 */ /* 0x000fe20007f1e0ff */
[----:B------:R-:W-:-:S04]  /*7ba0*/  IMAD.MOV.U32 R12, RZ, RZ, R11 ;  /* 0x000000ffff0c7224 */ /* 0x000fc800078e000b */
[----:B------:R-:W-:-:S08]  /*7bb0*/  IMAD.WIDE.U32.X R6, R15, R29, R12, P0 ;  /* 0x0000001d0f067225 */ /* 0x000fd000000e040c */
.L_x_164:
[----:B--2---:R-:W-:Y:S01]  /*7bc0*/  SHF.R.U64 R5, R6, R27, R7 ;  /* 0x0000001b06057219 */ /* 0x004fe20000001207 */
[----:B0-----:R-:W-:Y:S01]  /*7bd0*/  VIADD R7, R20, 0xffffffff ;  /* 0xffffffff14077836 */ /* 0x001fe20000000000 */
[----:B------:R-:W-:Y:S01]  /*7be0*/  LOP3.LUT R28, R14, R25, RZ, 0xc0, !PT ;  /* 0x000000190e1c7212 */ /* 0x000fe200078ec0ff */
[----:B------:R-:W-:Y:S02]  /*7bf0*/  IMAD.MOV R18, RZ, RZ, -R18 ;  /* 0x000000ffff127224 */ /* 0x000fe400078e0a12 */
[----:B------:R-:W-:Y:S01]  /*7c00*/  IMAD.MOV R6, RZ, RZ, -R5 ;  /* 0x000000ffff067224 */ /* 0x000fe200078e0a05 */
[----:B------:R-:W-:Y:S01]  /*7c10*/  LOP3.LUT R16, R16, R7, RZ, 0xc0, !PT ;  /* 0x0000000710107212 */ /* 0x000fe200078ec0ff */
[----:B------:R-:W-:Y:S02]  /*7c20*/  IMAD R28, R26, R5, R28 ;  /* 0x000000051a1c7224 */ /* 0x000fe400078e021c */
[----:B-1----:R-:W-:Y:S02]  /*7c30*/  @P2 IMAD R23, R21, R18, R22 ;  /* 0x0000001215172224 */ /* 0x002fe400078e0216 */
[----:B---3--:R-:W-:-:S02]  /*7c40*/  IMAD R5, R6, R30, R19 ;  /* 0x0000001e06057224 */ /* 0x008fc400078e0213 */
[----:B------:R-:W-:Y:S02]  /*7c50*/  IMAD R28, R28, R31, R23 ;  /* 0x0000001f1c1c7224 */ /* 0x000fe400078e0217 */
[----:B------:R-:W-:Y:S02]  /*7c60*/  IMAD R5, R5, R20, R16 ;  /* 0x0000001405057224 */ /* 0x000fe400078e0210 */
[----:B------:R-:W-:-:S03]  /*7c70*/  IMAD.MOV.U32 R6, RZ, RZ, 0x1 ;  /* 0x00000001ff067424 */ /* 0x000fc600078e00ff */
[----:B------:R-:W-:Y:S02]  /*7c80*/  SEL R7, R5, R28, !P2 ;  /* 0x0000001c05077207 */ /* 0x000fe40005000000 */
[----:B------:R-:W-:Y:S01]  /*7c90*/  SEL R28, R28, R5, !P2 ;  /* 0x000000051c1c7207 */ /* 0x000fe20005000000 */
[----:B------:R-:W-:-:S07]  /*7ca0*/  IMAD.MOV.U32 R5, RZ, RZ, R17 ;  /* 0x000000ffff057224 */ /* 0x000fce00078e0011 */
.L_x_162:
[----:B------:R-:W-:Y:S01]  /*7cb0*/  LOP3.LUT P0, RZ, R6, 0xff, RZ, 0xc0, !PT ;  /* 0x000000ff06ff7812 */ /* 0x000fe2000780c0ff */
[----:B------:R-:W-:-:S12]  /*7cc0*/  IMAD.MOV.U32 R6, RZ, RZ, R28 ;  /* 0x000000ffff067224 */ /* 0x000fd800078e001c */
[----:B------:R-:W-:Y:S05]  /*7cd0*/  @P0 BRA `(.L_x_165) ;  /* 0xffffff9000a00947 */ /* 0x000fea000383ffff */
[----:B------:R-:W-:Y:S05]  /*7ce0*/  EXIT ;  /* 0x000000000000794d */ /* 0x000fea0003800000 */
.L_x_3:
[----:B0-----:R-:W-:Y:S01]  /*7cf0*/  ULDC.64 UR4, c[0x0][0x650] ;  /* 0x0001940000047ab9 */ /* 0x001fe20000000a00 */
        /* <DEDUP_REMOVED lines=25> */
.L_x_167:
[--C-:B------:R-:W-:Y:S01]  /*7e90*/  SHF.R.U64 R16, R14, R18, R15.reuse ;  /* 0x000000120e107219 */ /* 0x100fe2000000120f */
[----:B------:R-:W0:Y:S01]  /*7ea0*/  LDC R22, c[0x0][0x618] ;  /* 0x00018600ff167b82 */ /* 0x000e220000000800 */
[----:B------:R-:W-:Y:S01]  /*7eb0*/  I2FP.F32.U32 R7, R8 ;  /* 0x0000000800077245 */ /* 0x000fe20000201000 */
[----:B------:R-:W-:Y:S01]  /*7ec0*/  ULDC UR4, c[0x0][0x150] ;  /* 0x0000540000047ab9 */ /* 0x000fe20000000800 */
[----:B------:R-:W-:Y:S02]  /*7ed0*/  SHF.R.U32.HI R6, RZ, R18, R15 ;  /* 0x00000012ff067219 */ /* 0x000fe4000001160f */
[----:B------:R-:W-:Y:S01]  /*7ee0*/  IADD3 R9, P0, RZ, -R16, RZ ;  /* 0x80000010ff097210 */ /* 0x000fe20007f1e0ff */
[----:B------:R-:W-:Y:S01]  /*7ef0*/  FMUL R13, R7, UR4 ;  /* 0x00000004070d7c20 */ /* 0x000fe20008400000 */
[----:B------:R-:W-:Y:S01]  /*7f00*/  ULDC UR4, c[0x0][0x154] ;  /* 0x0000550000047ab9 */ /* 0x000fe20000000800 */
[----:B------:R-:W1:Y:S02]  /*7f10*/  LDC.64 R24, c[0x0][0x640] ;  /* 0x00019000ff187b82 */ /* 0x000e640000000a00 */
[----:B------:R-:W-:-:S02]  /*7f20*/  IMAD.X R11, RZ, RZ, ~R6, P0 ;  /* 0x000000ffff0b7224 */ /* 0x000fc400000e0e06 */
[----:B------:R-:W2:Y:S01]  /*7f30*/  F2I.U32.TRUNC.NTZ R13, R13 ;  /* 0x0000000d000d7305 */ /* 0x000ea2000020f000 */
[----:B------:R-:W-:-:S03]  /*7f40*/  IMAD.WIDE.U32 R6, R9, R20, R2 ;  /* 0x0000001409067225 */ /* 0x000fc600078e0002 */
[----:B------:R-:W3:Y:S01]  /*7f50*/  LDC R15, c[0x0][0x144] ;  /* 0x00005100ff0f7b82 */ /* 0x000ee20000000800 */
[----:B------:R-:W-:-:S04]  /*7f60*/  IMAD R12, R11, R20, RZ ;  /* 0x000000140b0c7224 */ /* 0x000fc800078e02ff */
[----:B------:R-:W-:Y:S02]  /*7f70*/  IMAD R9, R9, R21, R12 ;  /* 0x0000001509097224 */ /* 0x000fe400078e020c */
[----:B------:R-:W-:Y:S01]  /*7f80*/  IMAD.MOV.U32 R12, RZ, RZ, -0x1 ;  /* 0xffffffffff0c7424 */ /* 0x000fe200078e00ff */
[----:B------:R-:W4:Y:S01]  /*7f90*/  LDC R18, c[0x0][0x608] ;  /* 0x00018200ff127b82 */ /* 0x000f220000000800 */
[----:B------:R-:W-:Y:S01]  /*7fa0*/  IMAD.IADD R7, R7, 0x1, R9 ;  /* 0x0000000107077824 */ /* 0x000fe200078e0209 */
[----:B------:R-:W-:-:S04]  /*7fb0*/  I2FP.F32.U32 R9, R10 ;  /* 0x0000000a00097245 */ /* 0x000fc80000201000 */
[-C--:B0-----:R-:W-:Y:S01]  /*7fc0*/  SHF.R.U64 R14, R6, R22.reuse, R7 ;  /* 0x00000016060e7219 */ /* 0x081fe20000001207 */
[----:B--2---:R-:W-:Y:S01]  /*7fd0*/  IMAD.MOV R6, RZ, RZ, -R13 ;  /* 0x000000ffff067224 */ /* 0x004fe200078e0a0d */
[----:B------:R-:W0:Y:S01]  /*7fe0*/  LDC R11, c[0x0][0x658] ;  /* 0x00019600ff0b7b82 */ /* 0x000e220000000800 */
[----:B-1----:R-:W-:Y:S01]  /*7ff0*/  ISETP.NE.U32.AND P0, PT, R24, RZ, PT ;  /* 0x000000ff1800720c */ /* 0x002fe20003f05070 */
[----:B------:R-:W-:Y:S01]  /*8000*/  FMUL R9, R9, UR4 ;  /* 0x0000000409097c20 */ /* 0x000fe20008400000 */
[----:B------:R-:W-:Y:S02]  /*8010*/  SHF.R.U32.HI R7, RZ, R22, R7 ;  /* 0x00000016ff077219 */ /* 0x000fe40000011607 */
[----:B------:R-:W-:-:S03]  /*8020*/  ISETP.NE.AND.EX P0, PT, R25, RZ, PT, P0 ;  /* 0x000000ff1900720c */ /* 0x000fc60003f05300 */
[----:B------:R-:W1:Y:S01]  /*8030*/  LDC R21, c[0x0][0x148] ;  /* 0x00005200ff157b82 */ /* 0x000e620000000800 */
[----:B---3--:R-:W-:Y:S02]  /*8040*/  IMAD R22, R15, R6, R8 ;  /* 0x000000060f167224 */ /* 0x008fe400078e0208 */
[----:B------:R-:W-:-:S05]  /*8050*/  IMAD.MOV.U32 R8, RZ, RZ, 0x1 ;  /* 0x00000001ff087424 */ /* 0x000fca00078e00ff */
[----:B------:R-:W2:Y:S01]  /*8060*/  LDC R20, c[0x0][0x600] ;  /* 0x00018000ff147b82 */ /* 0x000ea20000000800 */
[-CC-:B----4-:R-:W-:Y:S02]  /*8070*/  SHF.R.U64 R17, R14, R18.reuse, R7.reuse ;  /* 0x000000120e117219 */ /* 0x190fe40000001207 */
[----:B------:R-:W-:Y:S02]  /*8080*/  SHF.R.U32.HI R6, RZ, R18, R7 ;  /* 0x00000012ff067219 */ /* 0x000fe40000011607 */
[----:B------:R3:W4:Y:S03]  /*8090*/  F2I.U32.TRUNC.NTZ R18, R9 ;  /* 0x0000000900127305 */ /* 0x000726000020f000 */
[----:B------:R-:W1:Y:S01]  /*80a0*/  LDC R23, c[0x0][0x648] ;  /* 0x00019200ff177b82 */ /* 0x000e620000000800 */
[-C--:B0-----:R-:W-:Y:S02]  /*80b0*/  SHF.R.U64 R19, R17, R11.reuse, R6 ;  /* 0x0000000b11137219 */ /* 0x081fe40000001206 */
[----:B------:R-:W-:-:S02]  /*80c0*/  SHF.L.U32 R12, R12, R11, RZ ;  /* 0x0000000b0c0c7219 */ /* 0x000fc400000006ff */
[-C--:B------:R-:W-:Y:S01]  /*80d0*/  SHF.R.U32.HI R7, RZ, R11.reuse, R6 ;  /* 0x0000000bff077219 */ /* 0x080fe20000011606 */
[----:B------:R-:W-:Y:S01]  /*80e0*/  IMAD.MOV.U32 R6, RZ, RZ, R19 ;  /* 0x000000ffff067224 */ /* 0x000fe200078e0013 */
[----:B------:R-:W-:Y:S01]  /*80f0*/  SHF.L.U32 R27, R8, R11, RZ ;  /* 0x0000000b081b7219 */ /* 0x000fe200000006ff */
[----:B------:R-:W0:Y:S01]  /*8100*/  LDC R26, c[0x0][0x638] ;  /* 0x00018e00ff1a7b82 */ /* 0x000e220000000800 */
[----:B------:R-:W-:-:S07]  /*8110*/  LOP3.LUT R28, RZ, R12, RZ, 0x33, !PT ;  /* 0x0000000cff1c7212 */ /* 0x000fce00078e33ff */
[----:B------:R-:W0:Y:S01]  /*8120*/  LDC R29, c[0x0][0x610] ;  /* 0x00018400ff1d7b82 */ /* 0x000e220000000800 */
[----:B---34-:R-:W-:Y:S05]  /*8130*/  @!P0 BRA `(.L_x_168) ;  /* 0x0000000000288947 */ /* 0x018fea0003800000 */
        /* <DEDUP_REMOVED lines=10> */
.L_x_168:
[----:B-1----:R-:W-:Y:S01]  /*81e0*/  SHF.R.U64 R7, R6, R23, R7 ;  /* 0x0000001706077219 */ /* 0x002fe20000001207 */
[----:B--2---:R-:W-:Y:S01]  /*81f0*/  VIADD R9, R20, 0xffffffff ;  /* 0xffffffff14097836 */ /* 0x004fe20000000000 */
[----:B------:R-:W-:Y:S01]  /*8200*/  LOP3.LUT R6, R17, R28, RZ, 0xc0, !PT ;  /* 0x0000001c11067212 */ /* 0x000fe200078ec0ff */
[----:B------:R-:W-:Y:S02]  /*8210*/  IMAD.MOV R18, RZ, RZ, -R18 ;  /* 0x000000ffff127224 */ /* 0x000fe400078e0a12 */
[----:B------:R-:W-:Y:S02]  /*8220*/  IMAD.MOV R8, RZ, RZ, -R7 ;  /* 0x000000ffff087224 */ /* 0x000fe400078e0a07 */
[----:B------:R-:W-:Y:S01]  /*8230*/  IMAD R11, R27, R7, R6 ;  /* 0x000000071b0b7224 */ /* 0x000fe200078e0206 */
[----:B------:R-:W-:Y:S01]  /*8240*/  LOP3.LUT R7, R14, R9, RZ, 0xc0, !PT ;  /* 0x000000090e077212 */ /* 0x000fe200078ec0ff */
[----:B------:R-:W-:Y:S02]  /*8250*/  @P2 IMAD R22, R21, R18, R10 ;  /* 0x0000001215162224 */ /* 0x000fe400078e020a */
[----:B0-----:R-:W-:-:S02]  /*8260*/  IMAD R6, R8, R26, R19 ;  /* 0x0000001a08067224 */ /* 0x001fc400078e0213 */
[----:B------:R-:W-:Y:S02]  /*8270*/  IMAD R11, R11, R29, R22 ;  /* 0x0000001d0b0b7224 */ /* 0x000fe400078e0216 */
[----:B------:R-:W-:Y:S02]  /*8280*/  IMAD R6, R6, R20, R7 ;  /* 0x0000001406067224 */ /* 0x000fe400078e0207 */
[----:B------:R-:W-:-:S03]  /*8290*/  IMAD.MOV.U32 R8, RZ, RZ, 0x1 ;  /* 0x00000001ff087424 */ /* 0x000fc600078e00ff */
[----:B------:R-:W-:Y:S02]  /*82a0*/  SEL R14, R6, R11, !P2 ;  /* 0x0000000b060e7207 */ /* 0x000fe40005000000 */
[----:B------:R-:W-:Y:S01]  /*82b0*/  SEL R11, R11, R6, !P2 ;  /* 0x000000060b0b7207 */ /* 0x000fe20005000000 */
[----:B------:R-:W-:Y:S01]  /*82c0*/  IMAD.MOV.U32 R6, RZ, RZ, R16 ;  /* 0x000000ffff067224 */ /* 0x000fe200078e0010 */
[----:B------:R-:W-:-:S07]  /*82d0*/  PRMT R7, R8, 0x7610, R7 ;  /* 0x0000761008077816 */ /* 0x000fce0000000007 */
.L_x_166:
[----:B------:R-:W-:-:S08]  /*82e0*/  NOP ;  /* 0x0000000000007918 */ /* 0x000fd00000000000 */
[----:B------:R-:W0:-:S00]  /*82f0*/  USETMAXREG.DEALLOC.CTAPOOL 0x28 ;  /* 0x00000028000079c8 */ /* 0x000e0000080e0500 */
[----:B0-----:R-:W-:-:S13]  /*8300*/  ISETP.NE.AND P0, PT, R5, RZ, PT ;  /* 0x000000ff0500720c */ /* 0x001fda0003f05270 */
[----:B------:R-:W-:Y:S05]  /*8310*/  @P0 EXIT ;  /* 0x000000000000094d */ /* 0x000fea0003800000 */
[----:B------:R-:W-:Y:S01]  /*8320*/  LOP3.LUT P0, RZ, R7, 0xff, RZ, 0xc0, !PT ;  /* 0x000000ff07ff7812 */ /* 0x000fe2000780c0ff */
[----:B------:R-:W-:Y:S02]  /*8330*/  IMAD.MOV.U32 R5, RZ, RZ, 0x1 ;  /* 0x00000001ff057424 */ /* 0x000fe400078e00ff */
[----:B------:R-:W-:-:S10]  /*8340*/  IMAD.MOV.U32 R13, RZ, RZ, RZ ;  /* 0x000000ffff0d7224 */ /* 0x000fd400078e00ff */
[----:B------:R-:W-:Y:S05]  /*8350*/  @!P0 BRA `(.L_x_169) ;  /* 0x0000000c00288947 */ /* 0x000fea0003800000 */
[----:B------:R-:W0:Y:S01]  /*8360*/  LDC R5, c[0x0][0x28c] ;  /* 0x0000a300ff057b82 */ /* 0x000e220000000800 */
[----:B------:R-:W-:Y:S01]  /*8370*/  ULDC UR5, c[0x0][0x600] ;  /* 0x0001800000057ab9 */ /* 0x000fe20000000800 */
[----:B------:R-:W-:Y:S01]  /*8380*/  ULDC UR4, c[0x0][0xc] ;  /* 0x0000030000047ab9 */ /* 0x000fe20000000800 */
[----:B------:R-:W-:Y:S01]  /*8390*/  UIADD3 UR16, UR5, -0x1, URZ ;  /* 0xffffffff05107890 */ /* 0x000fe2000fffe03f */
[C---:B------:R-:W-:Y:S01]  /*83a0*/  LOP3.LUT P3, RZ, R0.reuse, 0x7f, RZ, 0xc0, !PT ;  /* 0x0000007f00ff7812 */ /* 0x040fe2000786c0ff */
[----:B------:R-:W-:Y:S01]  /*83b0*/  ULDC UR6, c[0x0][0x658] ;  /* 0x0001960000067ab9 */ /* 0x000fe20000000800 */
[----:B------:R-:W-:Y:S01]  /*83c0*/  ULDC UR5, c[0x0][0x10] ;  /* 0x0000040000057ab9 */ /* 0x000fe20000000800 */
[----:B------:R-:W-:Y:S01]  /*83d0*/  UMOV UR7, 0xffffffff ;  /* 0xffffffff00077882 */ /* 0x000fe20000000000 */
[----:B------:R-:W-:Y:S01]  /*83e0*/  UMOV UR8, 0x1 ;  /* 0x0000000100087882 */ /* 0x000fe20000000000 */
[----:B------:R-:W-:Y:S01]  /*83f0*/  UIMAD.WIDE.U32 UR4, UR4, UR5, URZ ;  /* 0x00000005040472a5 */ /* 0x000fe2000f8e003f */
[----:B------:R-:W-:Y:S01]  /*8400*/  LOP3.LUT P0, RZ, R0, 0x1f, RZ, 0xc0, !PT ;  /* 0x0000001f00ff7812 */ /* 0x000fe2000780c0ff */
[----:B------:R-:W-:Y:S01]  /*8410*/  USHF.L.U32 UR7, UR7, UR6, URZ ;  /* 0x0000000607077299 */ /* 0x000fe2000800063f */
[----:B------:R-:W-:Y:S01]  /*8420*/  BSSY B0, `(.L_x_169) ;  /* 0x00000bd000007945 */ /* 0x000fe20003800000 */
[----:B------:R-:W-:Y:S01]  /*8430*/  USHF.L.U32 UR18, UR8, UR6, URZ ;  /* 0x0000000608127299 */ /* 0x000fe2000800063f */
[----:B------:R-:W-:Y:S01]  /*8440*/  IMAD.MOV.U32 R15, RZ, RZ, 0x1 ;  /* 0x00000001ff0f7424 */ /* 0x000fe200078e00ff */
[----:B------:R-:W-:Y:S01]  /*8450*/  LOP3.LUT R16, R4, 0x2, RZ, 0xfc, !PT ;  /* 0x0000000204107812 */ /* 0x000fe200078efcff */
[----:B------:R-:W-:Y:S01]  /*8460*/  ULDC UR6, c[0x0][0x14] ;  /* 0x0000050000067ab9 */ /* 0x000fe20000000800 */
[----:B------:R-:W-:Y:S01]  /*8470*/  PLOP3.LUT P0, PT, P0, P3, PT, 0x8a, 0x0 ;  /* 0x000000000000781c */ /* 0x000fe20000707172 */
[----:B------:R-:W-:Y:S01]  /*8480*/  UIMAD.WIDE.U32 UR20, UR4, UR6, URZ ;  /* 0x00000006041472a5 */ /* 0x000fe2000f8e003f */
[----:B------:R-:W-:Y:S01]  /*8490*/  IMAD.MOV.U32 R13, RZ, RZ, RZ ;  /* 0x000000ffff0d7224 */ /* 0x000fe200078e00ff */
[----:B------:R-:W-:-:S02]  /*84a0*/  UIMAD UR13, UR5, UR6, URZ ;  /* 0x00000006050d72a4 */ /* 0x000fc4000f8e023f */
[----:B------:R-:W-:Y:S01]  /*84b0*/  ULOP3.LUT UR17, URZ, UR7, URZ, 0x33, !UPT ;  /* 0x000000073f117292 */ /* 0x000fe2000f8e333f */
[----:B0-----:R-:W-:Y:S01]  /*84c0*/  VIADD R5, R5, 0x7f ;  /* 0x0000007f05057836 */ /* 0x001fe20000000000 */
[----:B------:R-:W-:Y:S01]  /*84d0*/  UIADD3 UR13, UR21, UR13, URZ ;  /* 0x0000000d150d7290 */ /* 0x000fe2000fffe03f */
[----:B------:R-:W-:-:S03]  /*84e0*/  ULDC.64 UR22, c[0x0][0x198] ;  /* 0x0000660000167ab9 */ /* 0x000fc60000000a00 */
[----:B------:R-:W-:-:S04]  /*84f0*/  SHF.R.S32.HI R8, RZ, 0x1f, R5 ;  /* 0x0000001fff087819 */ /* 0x000fc80000011405 */
[----:B------:R-:W-:Y:S01]  /*8500*/  LEA.HI R8, R8, R5, RZ, 0x7 ;  /* 0x0000000508087211 */ /* 0x000fe200078f38ff */
[----:B------:R-:W-:-:S03]  /*8510*/  IMAD.MOV.U32 R5, RZ, RZ, 0x1 ;  /* 0x00000001ff057424 */ /* 0x000fc600078e00ff */
[----:B------:R-:W-:-:S05]  /*8520*/  SHF.R.S32.HI R12, RZ, 0x7, R8 ;  /* 0x00000007ff0c7819 */ /* 0x000fca0000011408 */
[----:B------:R-:W-:-:S07]  /*8530*/  VIADD R0, R12, 0x1 ;  /* 0x000000010c007836 */ /* 0x000fce0000000000 */
.L_x_181:
[----:B------:R-:W-:-:S03]  /*8540*/  UMOV UR4, 0xffffffff ;  /* 0xffffffff00047882 */ /* 0x000fc60000000000 */
[----:B------:R-:W-:Y:S05]  /*8550*/  BRA.DIV UR4, `(.L_x_170) ;  /* 0x0000000e04e07947 */ /* 0x000fea000b800000 */
[----:B------:R-:W-:-:S13]  /*8560*/  ELECT P1, URZ, PT ;  /* 0x00000000003f782f */ /* 0x000fda0003820000 */
.L_x_194:
[----:B------:R-:W0:Y:S01]  /*8570*/  LDC R7, c[0x0][0x28c] ;  /* 0x0000a300ff077b82 */ /* 0x000e220000000800 */
[----:B------:R-:W-:Y:S01]  /*8580*/  BSSY B1, `(.L_x_171) ;  /* 0x0000035000017945 */ /* 0x000fe20003800000 */
[----:B0-----:R-:W-:-:S13]  /*8590*/  ISETP.LT.OR P1, PT, R7, 0x1, !P1 ;  /* 0x000000010700780c */ /* 0x001fda0004f21670 */
[----:B------:R-:W-:Y:S05]  /*85a0*/  @P1 BRA `(.L_x_172) ;  /* 0x0000000000c81947 */ /* 0x000fea0003800000 */
[----:B------:R-:W-:Y:S02]  /*85b0*/  IMAD.SHL.U32 R14, R14, 0x80, RZ ;  /* 0x000000800e0e7824 */ /* 0x000fe400078e00ff */
[----:B------:R-:W-:Y:S02]  /*85c0*/  IMAD.SHL.U32 R17, R11, 0x80, RZ ;  /* 0x000000800b117824 */ /* 0x000fe400078e00ff */
[----:B------:R-:W-:Y:S02]  /*85d0*/  IMAD.MOV.U32 R20, RZ, RZ, RZ ;  /* 0x000000ffff147224 */ /* 0x000fe400078e00ff */
[----:B------:R-:W-:Y:S02]  /*85e0*/  IMAD.MOV.U32 R7, RZ, RZ, R0 ;  /* 0x000000ffff077224 */ /* 0x000fe400078e0000 */
[----:B------:R-:W-:Y:S02]  /*85f0*/  IMAD.MOV.U32 R8, RZ, RZ, R5 ;  /* 0x000000ffff087224 */ /* 0x000fe400078e0005 */
[----:B------:R-:W-:-:S07]  /*8600*/  IMAD.MOV.U32 R9, RZ, RZ, R13 ;  /* 0x000000ffff097224 */ /* 0x000fce00078e000d */
.L_x_176:
[----:B------:R-:W0:Y:S01]  /*8610*/  S2R R11, SR_CgaCtaId ;  /* 0x00000000000b7919 */ /* 0x000e220000008800 */
[----:B------:R-:W-:-:S04]  /*8620*/  MOV R10, 0x400 ;  /* 0x00000400000a7802 */ /* 0x000fc80000000f00 */
[----:B0-----:R-:W-:Y:S02]  /*8630*/  LEA R18, R11, R10, 0x18 ;  /* 0x0000000a0b127211 */ /* 0x001fe400078ec0ff */
[----:B------:R-:W-:Y:S01]  /*8640*/  SHF.L.U32 R10, R8, 0x1f, RZ ;  /* 0x0000001f080a7819 */ /* 0x000fe200000006ff */
[----:B------:R-:W0:Y:S02]  /*8650*/  @!P3 LDC R11, c[0x0][0x500] ;  /* 0x00014000ff0bbb82 */ /* 0x000e240000000800 */
[----:B------:R-:W-:-:S04]  /*8660*/  IMAD R19, R9, 0x8, R18 ;  /* 0x0000000809137824 */ /* 0x000fc800078e0212 */
[----:B------:R-:W1:Y:S02]  /*8670*/  SYNCS.PHASECHK.TRANS64.TRYWAIT P1, [R19+URZ+0x30], R10 ;  /* 0x0000300a130075a7 */ /* 0x000e64000802017f */
[----:B-1----:R-:W-:Y:S05]  /*8680*/  @!P1 BRA `(.L_x_173) ;  /* 0x0000000c00b49947 */ /* 0x002fea0003800000 */
.L_x_195:
[----:B-1----:R-:W-:Y:S01]  /*8690*/  PRMT R10, R16, 0x9910, RZ ;  /* 0x00009910100a7816 */ /* 0x002fe200000000ff */
[----:B0-----:R0:W-:Y:S03]  /*86a0*/  @!P3 SYNCS.ARRIVE.TRANS64 RZ, [R19+URZ], R11 ;  /* 0x0000000b13ffb9a7 */ /* 0x0011e6000800003f */
[----:B------:R-:W-:-:S13]  /*86b0*/  ISETP.NE.AND P1, PT, R10, 0x2, PT ;  /* 0x000000020a00780c */ /* 0x000fda0003f25270 */
[----:B0-----:R-:W-:Y:S05]  /*86c0*/  @P1 BRA `(.L_x_174) ;  /* 0x0000000000041947 */ /* 0x001fea0003800000 */
[----:B------:R-:W-:Y:S01]  /*86d0*/  BPT.TRAP 0x1 ;  /* 0x000000040000795c */ /* 0x000fe20000300000 */
.L_x_174:
[----:B------:R-:W-:Y:S05]  /*86e0*/  @P0 BRA `(.L_x_175) ;  /* 0x0000000000040947 */ /* 0x000fea0003800000 */
[----:B------:R-:W-:Y:S01]  /*86f0*/  BPT.TRAP 0x1 ;  /* 0x000000040000795c */ /* 0x000fe20000300000 */
.L_x_175:
[----:B------:R-:W-:Y:S01]  /*8700*/  IMAD R18, R9, 0x4000, R18 ;  /* 0x0000400009127824 */ /* 0x000fe200078e0212 */
[----:B------:R-:W-:Y:S01]  /*8710*/  R2UR UR9, R19 ;  /* 0x00000000130972ca */ /* 0x000fe200000e0000 */
[----:B------:R-:W-:Y:S01]  /*8720*/  VIADD R7, R7, 0xffffffff ;  /* 0xffffffff07077836 */ /* 0x000fe20000000000 */
[----:B------:R-:W-:Y:S01]  /*8730*/  UIADD3 UR4, UP0, UR22, 0xf0, URZ ;  /* 0x000000f016047890 */ /* 0x000fe2000ff1e03f */
[----:B------:R-:W-:Y:S01]  /*8740*/  R2UR UR11, R17 ;  /* 0x00000000110b72ca */ /* 0x000fe200000e0000 */
[----:B------:R-:W-:Y:S01]  /*8750*/  UIADD3 UR24, UP1, UR22, 0x1f0, URZ ;  /* 0x000001f016187890 */ /* 0x000fe2000ff3e03f */
[----:B------:R-:W-:Y:S01]  /*8760*/  R2UR UR8, R18 ;  /* 0x00000000120872ca */ /* 0x000fe200000e0000 */
[----:B------:R-:W-:Y:S01]  /*8770*/  UIADD3.X UR5, URZ, UR23, URZ, UP0, !UPT ;  /* 0x000000173f057290 */ /* 0x000fe200087fe43f */
[----:B------:R-:W-:Y:S01]  /*8780*/  R2UR UR10, R20 ;  /* 0x00000000140a72ca */ /* 0x000fe200000e0000 */
[----:B------:R-:W-:Y:S01]  /*8790*/  VIADD R9, R9, 0x1 ;  /* 0x0000000109097836 */ /* 0x000fe20000000000 */
[----:B------:R-:W-:Y:S01]  /*87a0*/  R2UR UR12, R6 ;  /* 0x00000000060c72ca */ /* 0x000fe200000e0000 */
[----:B------:R-:W-:Y:S01]  /*87b0*/  UIADD3.X UR25, URZ, UR23, URZ, UP1, !UPT ;  /* 0x000000173f197290 */ /* 0x000fe20008ffe43f */
[----:B------:R-:W-:Y:S01]  /*87c0*/  R2UR UR19, R14 ;  /* 0x000000000e1372ca */ /* 0x000fe200000e0000 */
[----:B------:R-:W-:Y:S01]  /*87d0*/  UMOV UR6, 0x0 ;  /* 0x0000000000067882 */ /* 0x000fe20000000000 */
[----:B------:R-:W-:Y:S01]  /*87e0*/  ISETP.GT.AND P4, PT, R7, 0x1, PT ;  /* 0x000000010700780c */ /* 0x000fe20003f84270 */
[----:B------:R-:W-:Y:S01]  /*87f0*/  UMOV UR7, 0x10000000 ;  /* 0x1000000000077882 */ /* 0x000fe20000000000 */
[----:B------:R-:W-:Y:S01]  /*8800*/  ISETP.NE.AND P1, PT, R9, 0x6, PT ;  /* 0x000000060900780c */ /* 0x000fe20003f25270 */
[----:B------:R-:W-:-:S02]  /*8810*/  VIADD R20, R20, 0x80 ;  /* 0x0000008014147836 */ /* 0x000fc40000000000 */
[----:B------:R-:W-:Y:S01]  /*8820*/  UIADD3 UR14, UR8, 0x180, URZ ;  /* 0x00000180080e7890 */ /* 0x000fe2000fffe03f */
[----:B------:R-:W-:Y:S01]  /*8830*/  SEL R11, RZ, 0x1, P1 ;  /* 0x00000001ff0b7807 */ /* 0x000fe20000800000 */
[----:B------:R-:W-:Y:S01]  /*8840*/  UIADD3 UR15, UR8, 0x18180, URZ ;  /* 0x00018180080f7890 */ /* 0x000fe2000fffe03f */
[----:B------:R-:W-:Y:S02]  /*8850*/  SEL R9, R9, RZ, P1 ;  /* 0x000000ff09097207 */ /* 0x000fe40000800000 */
[----:B------:R-:W-:Y:S02]  /*8860*/  LOP3.LUT R8, R8, R11, RZ, 0x3c, !PT ;  /* 0x0000000b08087212 */ /* 0x000fe400078e3cff */
[----:B------:R-:W-:Y:S02]  /*8870*/  UMOV UR8, UR14 ;  /* 0x0000000e00087c82 */ /* 0x000fe40008000000 */
[----:B------:R0:W-:Y:S02]  /*8880*/  UTMALDG.3D [UR8], [UR4], desc[UR6] ;  /* 0x00000608040075b4 */ /* 0x0001e40008011000 */
[----:B0-----:R-:W-:Y:S01]  /*8890*/  UMOV UR8, UR15 ;  /* 0x0000000f00087c82 */ /* 0x001fe20008000000 */
[----:B------:R-:W-:-:S02]  /*88a0*/  UMOV UR11, UR19 ;  /* 0x00000013000b7c82 */ /* 0x000fc40008000000 */
[----:B------:R0:W-:Y:S02]  /*88b0*/  UTMALDG.3D [UR8], [UR24], desc[UR6] ;  /* 0x00000608180075b4 */ /* 0x0001e40008011000 */
[----:B0-----:R-:W-:Y:S05]  /*88c0*/  @P4 BRA `(.L_x_176) ;  /* 0xfffffffc00504947 */ /* 0x001fea000383ffff */
.L_x_172:
[----:B------:R-:W-:Y:S05]  /*88d0*/  BSYNC B1 ;  /* 0x0000000000017941 */ /* 0x000fea0003800000 */
.L_x_171:
[----:B------:R-:W-:Y:S01]  /*88e0*/  LOP3.LUT P4, RZ, R15, 0xff, RZ, 0xc0, !PT ;  /* 0x000000ff0fff7812 */ /* 0x000fe2000788c0ff */
[----:B------:R-:W-:Y:S01]  /*88f0*/  IMAD.IADD R13, R12, 0x1, R13 ;  /* 0x000000010c0d7824 */ /* 0x000fe200078e020d */
[----:B------:R-:W-:Y:S01]  /*8900*/  IADD3 R2, P5, R2, UR20, RZ ;  /* 0x0000001402027c10 */ /* 0x000fe2000ffbe0ff */
[----:B------:R-:W-:Y:S01]  /*8910*/  ULDC.64 UR4, c[0x0][0x650] ;  /* 0x0001940000047ab9 */ /* 0x000fe20000000a00 */
[----:B------:R-:W-:Y:S01]  /*8920*/  BSSY B1, `(.L_x_177) ;  /* 0x000006a000017945 */ /* 0x000fe20003800000 */
[----:B------:R-:W-:Y:S01]  /*8930*/  IMAD.MOV.U32 R11, RZ, RZ, -0x1 ;  /* 0xffffffffff0b7424 */ /* 0x000fe200078e00ff */
[----:B------:R-:W-:Y:S01]  /*8940*/  ISETP.GT.U32.AND P1, PT, R13, 0x5, PT ;  /* 0x000000050d00780c */ /* 0x000fe20003f24070 */
[----:B------:R-:W-:Y:S01]  /*8950*/  IMAD.MOV.U32 R14, RZ, RZ, -0x1 ;  /* 0xffffffffff0e7424 */ /* 0x000fe200078e00ff */
[----:B------:R-:W-:Y:S02]  /*8960*/  IADD3.X R3, R3, UR13, RZ, P5, !PT ;  /* 0x0000000d03037c10 */ /* 0x000fe4000affe4ff */
[----:B------:R-:W-:-:S02]  /*8970*/  ISETP.LT.U32.AND P1, PT, R12, 0x6, P1 ;  /* 0x000000060c00780c */ /* 0x000fc40000f21070 */
[----:B------:R-:W-:Y:S01]  /*8980*/  PRMT R15, RZ, 0x7610, R15 ;  /* 0x00007610ff0f7816 */ /* 0x000fe2000000000f */
[----:B------:R-:W0:Y:S01]  /*8990*/  @P4 S2R R7, SR_CgaCtaId ;  /* 0x0000000000074919 */ /* 0x000e220000008800 */
[----:B------:R-:W-:-:S04]  /*89a0*/  @P4 MOV R6, 0x400 ;  /* 0x0000040000064802 */ /* 0x000fc80000000f00 */
[----:B0-----:R-:W-:Y:S01]  /*89b0*/  @P4 LEA R8, R7, R6, 0x18 ;  /* 0x0000000607084211 */ /* 0x001fe200078ec0ff */
[----:B------:R-:W-:Y:S01]  /*89c0*/  IMAD.WIDE.U32 R6, R13, -0x55555555, RZ ;  /* 0xaaaaaaab0d067825 */ /* 0x000fe200078e00ff */
[----:B------:R-:W-:Y:S02]  /*89d0*/  SEL R6, RZ, 0x1, !P1 ;  /* 0x00000001ff067807 */ /* 0x000fe40004800000 */
[----:B------:R-:W-:Y:S01]  /*89e0*/  ISETP.GE.U32.AND P1, PT, R2, UR4, PT ;  /* 0x0000000402007c0c */ /* 0x000fe2000bf26070 */
[----:B------:R0:W-:Y:S01]  /*89f0*/  @P4 SYNCS.ARRIVE.TRANS64.A1T0 RZ, [R8+URZ+0x78], RZ ;  /* 0x000078ff08ff49a7 */ /* 0x0001e2000810003f */
[----:B------:R-:W-:Y:S02]  /*8a00*/  ISETP.GE.U32.AND P4, PT, R12, 0x6, PT ;  /* 0x000000060c00780c */ /* 0x000fe40003f86070 */
[----:B------:R-:W-:Y:S02]  /*8a10*/  ISETP.GE.U32.AND.EX P1, PT, R3, UR5, PT, P1 ;  /* 0x0000000503007c0c */ /* 0x000fe4000bf26110 */
[----:B------:R-:W-:Y:S01]  /*8a20*/  LOP3.LUT R5, R5, R6, RZ, 0x3c, !PT ;  /* 0x0000000605057212 */ /* 0x000fe200078e3cff */
[----:B------:R-:W-:Y:S01]  /*8a30*/  IMAD.MOV.U32 R6, RZ, RZ, -0x1 ;  /* 0xffffffffff067424 */ /* 0x000fe200078e00ff */
[----:B0-----:R-:W-:-:S02]  /*8a40*/  SHF.R.U32.HI R8, RZ, 0x2, R7 ;  /* 0x00000002ff087819 */ /* 0x001fc40000011607 */
[----:B------:R-:W-:-:S03]  /*8a50*/  PRMT R7, RZ, 0x7610, R7 ;  /* 0x00007610ff077816 */ /* 0x000fc60000000007 */
[----:B------:R-:W-:Y:S02]  /*8a60*/  IMAD R13, R8, -0x6, R13 ;  /* 0xfffffffa080d7824 */ /* 0x000fe400078e020d */
[----:B------:R-:W-:Y:S02]  /*8a70*/  @P4 LOP3.LUT R5, R5, 0x1, R8, 0x78, !PT ;  /* 0x0000000105054812 */ /* 0x000fe400078e7808 */
[----:B------:R-:W-:Y:S05]  /*8a80*/  @P1 BRA `(.L_x_178) ;  /* 0x00000004004c1947 */ /* 0x000fea0003800000 */
[----:B------:R-:W-:Y:S01]  /*8a90*/  ULDC.64 UR4, c[0x0][0x628] ;  /* 0x00018a0000047ab9 */ /* 0x000fe20000000a00 */
[----:B------:R-:W0:Y:S01]  /*8aa0*/  S2R R17, SR_CTAID.X ;  /* 0x0000000000117919 */ /* 0x000e220000002500 */
[----:B------:R-:W-:Y:S01]  /*8ab0*/  ISETP.NE.U32.AND P1, PT, RZ, UR4, PT ;  /* 0x00000004ff007c0c */ /* 0x000fe2000bf25070 */
[----:B------:R-:W-:Y:S01]  /*8ac0*/  ULDC UR7, c[0x0][0x630] ;  /* 0x00018c0000077ab9 */ /* 0x000fe20000000800 */
[----:B------:R-:W-:Y:S01]  /*8ad0*/  IMAD.MOV.U32 R6, RZ, RZ, R2 ;  /* 0x000000ffff067224 */ /* 0x000fe200078e0002 */
[----:B------:R-:W1:Y:S01]  /*8ae0*/  S2R R14, SR_CTAID.Y ;  /* 0x00000000000e7919 */ /* 0x000e620000002600 */
[----:B------:R-:W-:Y:S01]  /*8af0*/  ISETP.NE.AND.EX P1, PT, RZ, UR5, PT, P1 ;  /* 0x00000005ff007c0c */ /* 0x000fe2000bf25310 */
[----:B------:R-:W-:-:S12]  /*8b00*/  IMAD.MOV.U32 R7, RZ, RZ, R3 ;  /* 0x000000ffff077224 */ /* 0x000fd800078e0003 */
[----:B------:R-:W-:Y:S05]  /*8b10*/  @!P1 BRA `(.L_x_179) ;  /* 0x0000000000289947 */ /* 0x000fea0003800000 */
[----:B------:R-:W-:Y:S02]  /*8b20*/  ULDC UR6, c[0x0][0x634] ;  /* 0x00018d0000067ab9 */ /* 0x000fe40000000800 */
[----:B------:R-:W-:-:S05]  /*8b30*/  IADD3 R11, P1, R2, UR6, RZ ;  /* 0x00000006020b7c10 */ /* 0x000fca000ff3e0ff */
[----:B------:R-:W-:-:S04]  /*8b40*/  IMAD.X R19, RZ, RZ, R3, P1 ;  /* 0x000000ffff137224 */ /* 0x000fc800008e0603 */
[----:B------:R-:W-:-:S04]  /*8b50*/  IMAD.WIDE.U32 R8, R19, UR4, RZ ;  /* 0x0000000413087c25 */ /* 0x000fc8000f8e00ff */
[----:B------:R-:W-:-:S04]  /*8b60*/  IMAD.WIDE.U32 R8, P1, R11, UR5, R8 ;  /* 0x000000050b087c25 */ /* 0x000fc8000f820008 */
[----:B------:R-:W-:-:S04]  /*8b70*/  IMAD.WIDE.U32 R10, R11, UR4, RZ ;  /* 0x000000040b0a7c25 */ /* 0x000fc8000f8e00ff */
[----:B------:R-:W-:Y:S01]  /*8b80*/  IMAD.X R7, RZ, RZ, RZ, P1 ;  /* 0x000000ffff077224 */ /* 0x000fe200008e06ff */
[----:B------:R-:W-:Y:S01]  /*8b90*/  IADD3 RZ, P1, R11, R8, RZ ;  /* 0x000000080bff7210 */ /* 0x000fe20007f3e0ff */
[----:B------:R-:W-:-:S04]  /*8ba0*/  IMAD.MOV.U32 R6, RZ, RZ, R9 ;  /* 0x000000ffff067224 */ /* 0x000fc800078e0009 */
[----:B------:R-:W-:-:S08]  /*8bb0*/  IMAD.WIDE.U32.X R6, R19, UR5, R6, P1 ;  /* 0x0000000513067c25 */ /* 0x000fd000088e0406 */
.L_x_179:
[--C-:B------:R-:W-:Y:S01]  /*8bc0*/  SHF.R.U64 R10, R6, UR7, R7.reuse ;  /* 0x00000007060a7c19 */ /* 0x100fe20008001207 */
[----:B------:R-:W-:Y:S01]  /*8bd0*/  ULDC.64 UR4, c[0x0][0x620] ;  /* 0x0001880000047ab9 */ /* 0x000fe20000000a00 */
[----:B------:R-:W-:Y:S01]  /*8be0*/  SHF.R.U32.HI R6, RZ, UR7, R7 ;  /* 0x00000007ff067c19 */ /* 0x000fe20008011607 */
[----:B------:R-:W2:Y:S01]  /*8bf0*/  LDC R22, c[0x0][0x144] ;  /* 0x00005100ff167b82 */ /* 0x000ea20000000800 */
[----:B------:R-:W-:Y:S01]  /*8c00*/  IADD3 R9, P1, RZ, -R10, RZ ;  /* 0x8000000aff097210 */ /* 0x000fe20007f3e0ff */
[----:B------:R-:W-:Y:S01]  /*8c10*/  ULDC.64 UR8, c[0x0][0x640] ;  /* 0x0001900000087ab9 */ /* 0x000fe20000000a00 */
[----:B0-----:R-:W-:Y:S01]  /*8c20*/  I2FP.F32.U32 R11, R17 ;  /* 0x00000011000b7245 */ /* 0x001fe20000201000 */
[----:B------:R-:W-:Y:S02]  /*8c30*/  ULDC UR6, c[0x0][0x608] ;  /* 0x0001820000067ab9 */ /* 0x000fe40000000800 */
[----:B------:R-:W-:Y:S01]  /*8c40*/  IMAD.X R6, RZ, RZ, ~R6, P1 ;  /* 0x000000ffff067224 */ /* 0x000fe200008e0e06 */
[----:B------:R-:W-:Y:S01]  /*8c50*/  ISETP.NE.U32.AND P1, PT, RZ, UR8, PT ;  /* 0x00000008ff007c0c */ /* 0x000fe2000bf25070 */
[----:B------:R-:W0:Y:S02]  /*8c60*/  LDC R19, c[0x0][0x148] ;  /* 0x00005200ff137b82 */ /* 0x000e240000000800 */
[----:B------:R-:W-:Y:S01]  /*8c70*/  IMAD R8, R6, UR4, RZ ;  /* 0x0000000406087c24 */ /* 0x000fe2000f8e02ff */
[----:B------:R-:W-:Y:S01]  /*8c80*/  ISETP.NE.AND.EX P1, PT, RZ, UR9, PT, P1 ;  /* 0x00000009ff007c0c */ /* 0x000fe2000bf25310 */
[----:B------:R-:W-:Y:S01]  /*8c90*/  IMAD.WIDE.U32 R6, R9, UR4, R2 ;  /* 0x0000000409067c25 */ /* 0x000fe2000f8e0002 */
[----:B------:R-:W-:-:S03]  /*8ca0*/  ULDC UR4, c[0x0][0x150] ;  /* 0x0000540000047ab9 */ /* 0x000fc60000000800 */
[----:B------:R-:W-:Y:S02]  /*8cb0*/  IMAD R9, R9, UR5, R8 ;  /* 0x0000000509097c24 */ /* 0x000fe4000f8e0208 */
[----:B------:R-:W-:Y:S01]  /*8cc0*/  FMUL R8, R11, UR4 ;  /* 0x000000040b087c20 */ /* 0x000fe20008400000 */
[----:B------:R-:W-:Y:S01]  /*8cd0*/  ULDC UR4, c[0x0][0x618] ;  /* 0x0001860000047ab9 */ /* 0x000fe20000000800 */
[----:B------:R-:W-:Y:S01]  /*8ce0*/  ULDC UR5, c[0x0][0x154] ;  /* 0x0000550000057ab9 */ /* 0x000fe20000000800 */
[----:B------:R-:W-:-:S03]  /*8cf0*/  IMAD.IADD R7, R7, 0x1, R9 ;  /* 0x0000000107077824 */ /* 0x000fc600078e0209 */
[----:B------:R-:W3:Y:S02]  /*8d00*/  F2I.U32.TRUNC.NTZ R8, R8 ;  /* 0x0000000800087305 */ /* 0x000ee4000020f000 */
[----:B------:R-:W-:Y:S02]  /*8d10*/  SHF.R.U64 R11, R6, UR4, R7 ;  /* 0x00000004060b7c19 */ /* 0x000fe40008001207 */
[----:B-1----:R-:W-:-:S05]  /*8d20*/  I2FP.F32.U32 R6, R14 ;  /* 0x0000000e00067245 */ /* 0x002fca0000201000 */
[----:B------:R-:W-:Y:S01]  /*8d30*/  FMUL R21, R6, UR5 ;  /* 0x0000000506157c20 */ /* 0x000fe20008400000 */
[----:B------:R-:W-:Y:S01]  /*8d40*/  SHF.R.U32.HI R6, RZ, UR4, R7 ;  /* 0x00000004ff067c19 */ /* 0x000fe20008011607 */
[----:B------:R-:W-:-:S03]  /*8d50*/  ULDC UR4, c[0x0][0x658] ;  /* 0x0001960000047ab9 */ /* 0x000fc60000000800 */
[--C-:B------:R-:W-:Y:S01]  /*8d60*/  SHF.R.U64 R20, R11, UR6, R6.reuse ;  /* 0x000000060b147c19 */ /* 0x100fe20008001206 */
[----:B------:R-:W1:Y:S01]  /*8d70*/  F2I.U32.TRUNC.NTZ R21, R21 ;  /* 0x0000001500157305 */ /* 0x000e62000020f000 */
[----:B------:R-:W-:Y:S01]  /*8d80*/  SHF.R.U32.HI R7, RZ, UR6, R6 ;  /* 0x00000006ff077c19 */ /* 0x000fe20008011606 */
[----:B---3--:R-:W-:-:S03]  /*8d90*/  IMAD.MOV R8, RZ, RZ, -R8 ;  /* 0x000000ffff087224 */ /* 0x008fc600078e0a08 */
[----:B------:R-:W-:Y:S01]  /*8da0*/  SHF.R.U64 R18, R20, UR4, R7 ;  /* 0x0000000414127c19 */ /* 0x000fe20008001207 */
[----:B--2---:R-:W-:Y:S01]  /*8db0*/  IMAD R17, R22, R8, R17 ;  /* 0x0000000816117224 */ /* 0x004fe200078e0211 */
[----:B------:R-:W-:-:S03]  /*8dc0*/  SHF.R.U32.HI R23, RZ, UR4, R7 ;  /* 0x00000004ff177c19 */ /* 0x000fc60008011607 */
[----:B------:R-:W-:Y:S02]  /*8dd0*/  IMAD.MOV.U32 R6, RZ, RZ, R18 ;  /* 0x000000ffff067224 */ /* 0x000fe400078e0012 */
[----:B------:R-:W-:Y:S01]  /*8de0*/  IMAD.MOV.U32 R7, RZ, RZ, R23 ;  /* 0x000000ffff077224 */ /* 0x000fe200078e0017 */
[----:B-1----:R-:W-:Y:S06]  /*8df0*/  @!P1 BRA `(.L_x_180) ;  /* 0x0000000000289947 */ /* 0x002fec0003800000 */
[----:B------:R-:W-:Y:S02]  /*8e00*/  ULDC UR4, c[0x0][0x64c] ;  /* 0x0001930000047ab9 */ /* 0x000fe40000000800 */
[----:B------:R-:W-:-:S05]  /*8e10*/  IADD3 R7, P1, R18, UR4, RZ ;  /* 0x0000000412077c10 */ /* 0x000fca000ff3e0ff */
[----:B------:R-:W-:-:S04]  /*8e20*/  IMAD.X R23, RZ, RZ, R23, P1 ;  /* 0x000000ffff177224 */ /* 0x000fc800008e0617 */
[----:B------:R-:W-:-:S04]  /*8e30*/  IMAD.WIDE.U32 R8, R23, UR8, RZ ;  /* 0x0000000817087c25 */ /* 0x000fc8000f8e00ff */
[----:B------:R-:W-:-:S04]  /*8e40*/  IMAD.WIDE.U32 R8, P1, R7, UR9, R8 ;  /* 0x0000000907087c25 */ /* 0x000fc8000f820008 */
[----:B------:R-:W-:-:S04]  /*8e50*/  IMAD.WIDE.U32 R6, R7, UR8, RZ ;  /* 0x0000000807067c25 */ /* 0x000fc8000f8e00ff */
[----:B------:R-:W-:Y:S01]  /*8e60*/  IMAD.MOV.U32 R6, RZ, RZ, R9 ;  /* 0x000000ffff067224 */ /* 0x000fe200078e0009 */
[----:B------:R-:W-:Y:S01]  /*8e70*/  IADD3 RZ, P4, R7, R8, RZ ;  /* 0x0000000807ff7210 */ /* 0x000fe20007f9e0ff */
[----:B------:R-:W-:-:S04]  /*8e80*/  IMAD.X R7, RZ, RZ, RZ, P1 ;  /* 0x000000ffff077224 */ /* 0x000fc800008e06ff */
[----:B------:R-:W-:-:S08]  /*8e90*/  IMAD.WIDE.U32.X R6, R23, UR9, R6, P4 ;  /* 0x0000000917067c25 */ /* 0x000fd0000a0e0406 */
.L_x_180:
[----:B------:R-:W-:Y:S01]  /*8ea0*/  ULDC UR4, c[0x0][0x648] ;  /* 0x0001920000047ab9 */ /* 0x000fe20000000800 */
[----:B------:R-:W-:Y:S01]  /*8eb0*/  LOP3.LUT R20, R20, UR17, RZ, 0xc0, !PT ;  /* 0x0000001114147c12 */ /* 0x000fe2000f8ec0ff */
[----:B------:R-:W-:Y:S01]  /*8ec0*/  IMAD.MOV R21, RZ, RZ, -R21 ;  /* 0x000000ffff157224 */ /* 0x000fe200078e0a15 */
[----:B------:R-:W-:Y:S01]  /*8ed0*/  SHF.R.U64 R7, R6, UR4, R7 ;  /* 0x0000000406077c19 */ /* 0x000fe20008001207 */
[----:B------:R-:W-:Y:S01]  /*8ee0*/  ULDC UR4, c[0x0][0x638] ;  /* 0x00018e0000047ab9 */ /* 0x000fe20000000800 */
[----:B------:R-:W-:Y:S01]  /*8ef0*/  LOP3.LUT R11, R11, UR16, RZ, 0xc0, !PT ;  /* 0x000000100b0b7c12 */ /* 0x000fe2000f8ec0ff */
[----:B0-----:R-:W-:Y:S01]  /*8f00*/  @P2 IMAD R17, R19, R21, R14 ;  /* 0x0000001513112224 */ /* 0x001fe200078e020e */
[----:B------:R-:W-:Y:S01]  /*8f10*/  ULDC UR5, c[0x0][0x610] ;  /* 0x0001840000057ab9 */ /* 0x000fe20000000800 */
[----:B------:R-:W-:Y:S02]  /*8f20*/  IMAD.MOV R9, RZ, RZ, -R7 ;  /* 0x000000ffff097224 */ /* 0x000fe400078e0a07 */
[----:B------:R-:W-:-:S02]  /*8f30*/  IMAD R20, R7, UR18, R20 ;  /* 0x0000001207147c24 */ /* 0x000fc4000f8e0214 */
[----:B------:R-:W-:Y:S01]  /*8f40*/  IMAD R18, R9, UR4, R18 ;  /* 0x0000000409127c24 */ /* 0x000fe2000f8e0212 */
[----:B------:R-:W-:Y:S01]  /*8f50*/  ULDC UR4, c[0x0][0x600] ;  /* 0x0001800000047ab9 */ /* 0x000fe20000000800 */
[----:B------:R-:W-:Y:S02]  /*8f60*/  IMAD R17, R20, UR5, R17 ;  /* 0x0000000514117c24 */ /* 0x000fe4000f8e0211 */
[----:B------:R-:W-:Y:S02]  /*8f70*/  IMAD R18, R18, UR4, R11 ;  /* 0x0000000412127c24 */ /* 0x000fe4000f8e020b */
[----:B------:R-:W-:Y:S02]  /*8f80*/  IMAD.MOV.U32 R7, RZ, RZ, 0x1 ;  /* 0x00000001ff077424 */ /* 0x000fe400078e00ff */
[----:B------:R-:W-:Y:S01]  /*8f90*/  IMAD.MOV.U32 R6, RZ, RZ, R10 ;  /* 0x000000ffff067224 */ /* 0x000fe200078e000a */
[----:B------:R-:W-:Y:S02]  /*8fa0*/  SEL R14, R18, R17, !P2 ;  /* 0x00000011120e7207 */ /* 0x000fe40005000000 */
[----:B------:R-:W-:-:S07]  /*8fb0*/  SEL R11, R17, R18, !P2 ;  /* 0x00000012110b7207 */ /* 0x000fce0005000000 */
.L_x_178:
[----:B------:R-:W-:Y:S05]  /*8fc0*/  BSYNC B1 ;  /* 0x0000000000017941 */ /* 0x000fea0003800000 */
.L_x_177:
[----:B------:R-:W-:-:S13]  /*8fd0*/  LOP3.LUT P1, RZ, R7, 0xff, RZ, 0xc0, !PT ;  /* 0x000000ff07ff7812 */ /* 0x000fda000782c0ff */
[----:B------:R-:W-:Y:S05]  /*8fe0*/  @P1 BRA `(.L_x_181) ;  /* 0xfffffff400541947 */ /* 0x000fea000383ffff */
[----:B------:R-:W-:Y:S05]  /*8ff0*/  BSYNC B0 ;  /* 0x0000000000007941 */ /* 0x000fea0003800000 */
.L_x_169:
[----:B------:R-:W-:-:S03]  /*9000*/  UMOV UR4, 0xffffffff ;  /* 0xffffffff00047882 */ /* 0x000fc60000000000 */
[----:B------:R-:W-:Y:S05]  /*9010*/  BRA.DIV UR4, `(.L_x_182) ;  /* 0x0000000604647947 */ /* 0x000fea000b800000 */
[----:B------:R-:W-:-:S13]  /*9020*/  ELECT P0, URZ, PT ;  /* 0x00000000003f782f */ /* 0x000fda0003800000 */
.L_x_198:
[----:B------:R-:W-:Y:S04]  /*9030*/  BSSY B0, `(.L_x_183) ;  /* 0x000003d000007945 */ /* 0x000fe80003800000 */
[----:B------:R-:W-:Y:S05]  /*9040*/  @!P0 BRA `(.L_x_184) ;  /* 0x0000000000ec8947 */ /* 0x000fea0003800000 */
[----:B------:R-:W-:-:S04]  /*9050*/  LOP3.LUT R4, R4, 0x2, RZ, 0xfc, !PT ;  /* 0x0000000204047812 */ /* 0x000fc800078efcff */
[----:B------:R-:W-:-:S13]  /*9060*/  ISETP.NE.AND P0, PT, R4, 0x3, PT ;  /* 0x000000030400780c */ /* 0x000fda0003f05270 */
[----:B------:R-:W-:Y:S05]  /*9070*/  @!P0 BRA `(.L_x_185) ;  /* 0x0000000000048947 */ /* 0x000fea0003800000 */
[----:B------:R-:W-:Y:S01]  /*9080*/  BPT.TRAP 0x1 ;  /* 0x000000040000795c */ /* 0x000fe20000300000 */
.L_x_185:
[----:B------:R-:W0:Y:S01]  /*9090*/  S2R R3, SR_CgaCtaId ;  /* 0x0000000000037919 */ /* 0x000e220000008800 */
[----:B------:R-:W-:-:S04]  /*90a0*/  MOV R0, 0x400 ;  /* 0x0000040000007802 */ /* 0x000fc80000000f00 */
[----:B0-----:R-:W-:Y:S02]  /*90b0*/  LEA R0, R3, R0, 0x18 ;  /* 0x0000000003007211 */ /* 0x001fe400078ec0ff */
[----:B------:R-:W-:-:S03]  /*90c0*/  SHF.L.U32 R3, R5, 0x1f, RZ ;  /* 0x0000001f05037819 */ /* 0x000fc600000006ff */
[----:B------:R-:W-:-:S04]  /*90d0*/  VIADD R0, R0, 0x30 ;  /* 0x0000003000007836 */ /* 0x000fc80000000000 */
[C---:B------:R-:W-:Y:S02]  /*90e0*/  IMAD R6, R13.reuse, 0x8, R0 ;  /* 0x000000080d067824 */ /* 0x040fe400078e0200 */
[----:B------:R-:W-:Y:S02]  /*90f0*/  VIADD R13, R13, 0x1 ;  /* 0x000000010d0d7836 */ /* 0x000fe40000000000 */
[----:B------:R-:W0:Y:S03]  /*9100*/  SYNCS.PHASECHK.TRANS64.TRYWAIT P0, [R6+URZ], R3 ;  /* 0x00000003060075a7 */ /* 0x000e26000800017f */
[----:B------:R-:W-:-:S04]  /*9110*/  ISETP.NE.AND P1, PT, R13, 0x6, PT ;  /* 0x000000060d00780c */ /* 0x000fc80003f25270 */
[----:B------:R-:W-:Y:S02]  /*9120*/  SEL R2, RZ, 0x1, P1 ;  /* 0x00000001ff027807 */ /* 0x000fe40000800000 */
[----:B------:R-:W-:Y:S02]  /*9130*/  SEL R13, R13, RZ, P1 ;  /* 0x000000ff0d0d7207 */ /* 0x000fe40000800000 */
[----:B------:R-:W-:-:S03]  /*9140*/  LOP3.LUT R8, R5, R2, RZ, 0x3c, !PT ;  /* 0x0000000205087212 */ /* 0x000fc600078e3cff */
[----:B------:R-:W-:Y:S01]  /*9150*/  IMAD R7, R13, 0x8, R0 ;  /* 0x000000080d077824 */ /* 0x000fe200078e0200 */
[----:B------:R-:W-:Y:S01]  /*9160*/  SHF.L.U32 R4, R8, 0x1f, RZ ;  /* 0x0000001f08047819 */ /* 0x000fe200000006ff */
[----:B0-----:R-:W-:Y:S06]  /*9170*/  @!P0 BRA `(.L_x_186) ;  /* 0x0000000400308947 */ /* 0x001fec0003800000 */
.L_x_199:
[----:B------:R-:W1:Y:S01]  /*9180*/  SYNCS.PHASECHK.TRANS64.TRYWAIT P0, [R7+URZ], R4 ;  /* 0x00000004070075a7 */ /* 0x000e62000800017f */
[----:B------:R-:W-:-:S05]  /*9190*/  VIADD R2, R13, 0x1 ;  /* 0x000000010d027836 */ /* 0x000fca0000000000 */
[----:B------:R-:W-:-:S04]  /*91a0*/  ISETP.NE.AND P1, PT, R2, 0x6, PT ;  /* 0x000000060200780c */ /* 0x000fc80003f25270 */
[----:B0-----:R-:W-:Y:S02]  /*91b0*/  SEL R3, RZ, 0x1, P1 ;  /* 0x00000001ff037807 */ /* 0x001fe40000800000 */
[----:B------:R-:W-:Y:S02]  /*91c0*/  SEL R9, R2, RZ, P1 ;  /* 0x000000ff02097207 */ /* 0x000fe40000800000 */
[----:B------:R-:W-:-:S03]  /*91d0*/  LOP3.LUT R8, R8, R3, RZ, 0x3c, !PT ;  /* 0x0000000308087212 */ /* 0x000fc600078e3cff */
[----:B------:R-:W-:Y:S01]  /*91e0*/  IMAD R6, R9, 0x8, R0 ;  /* 0x0000000809067824 */ /* 0x000fe200078e0200 */
[----:B------:R-:W-:Y:S01]  /*91f0*/  SHF.L.U32 R5, R8, 0x1f, RZ ;  /* 0x0000001f08057819 */ /* 0x000fe200000006ff */
[----:B-1----:R-:W-:Y:S06]  /*9200*/  @!P0 BRA `(.L_x_187) ;  /* 0x0000000400208947 */ /* 0x002fec0003800000 */
.L_x_200:
[----:B------:R-:W1:Y:S01]  /*9210*/  SYNCS.PHASECHK.TRANS64.TRYWAIT P0, [R6+URZ], R5 ;  /* 0x00000005060075a7 */ /* 0x000e62000800017f */
[----:B------:R-:W-:-:S05]  /*9220*/  VIADD R2, R9, 0x1 ;  /* 0x0000000109027836 */ /* 0x000fca0000000000 */
[----:B------:R-:W-:-:S04]  /*9230*/  ISETP.NE.AND P1, PT, R2, 0x6, PT ;  /* 0x000000060200780c */ /* 0x000fc80003f25270 */
[----:B------:R-:W-:Y:S02]  /*9240*/  SEL R3, RZ, 0x1, P1 ;  /* 0x00000001ff037807 */ /* 0x000fe40000800000 */
[----:B0-----:R-:W-:Y:S02]  /*9250*/  SEL R7, R2, RZ, P1 ;  /* 0x000000ff02077207 */ /* 0x001fe40000800000 */
[----:B------:R-:W-:-:S03]  /*9260*/  LOP3.LUT R8, R8, R3, RZ, 0x3c, !PT ;  /* 0x0000000308087212 */ /* 0x000fc600078e3cff */
[----:B------:R-:W-:Y:S01]  /*9270*/  IMAD R9, R7, 0x8, R0 ;  /* 0x0000000807097824 */ /* 0x000fe200078e0200 */
[----:B------:R-:W-:Y:S01]  /*9280*/  SHF.L.U32 R4, R8, 0x1f, RZ ;  /* 0x0000001f08047819 */ /* 0x000fe200000006ff */
[----:B-1----:R-:W-:Y:S06]  /*9290*/  @!P0 BRA `(.L_x_188) ;  /* 0x0000000400108947 */ /* 0x002fec0003800000 */
.L_x_201:
[----:B------:R-:W1:Y:S01]  /*92a0*/  SYNCS.PHASECHK.TRANS64.TRYWAIT P0, [R9+URZ], R4 ;  /* 0x00000004090075a7 */ /* 0x000e62000800017f */
[----:B------:R-:W-:-:S05]  /*92b0*/  VIADD R2, R7, 0x1 ;  /* 0x0000000107027836 */ /* 0x000fca0000000000 */
[----:B------:R-:W-:-:S04]  /*92c0*/  ISETP.NE.AND P1, PT, R2, 0x6, PT ;  /* 0x000000060200780c */ /* 0x000fc80003f25270 */
[----:B------:R-:W-:Y:S02]  /*92d0*/  SEL R3, RZ, 0x1, P1 ;  /* 0x00000001ff037807 */ /* 0x000fe40000800000 */
[----:B------:R-:W-:Y:S02]  /*92e0*/  SEL R7, R2, RZ, P1 ;  /* 0x000000ff02077207 */ /* 0x000fe40000800000 */
[----:B------:R-:W-:-:S03]  /*92f0*/  LOP3.LUT R11, R8, R3, RZ, 0x3c, !PT ;  /* 0x00000003080b7212 */ /* 0x000fc600078e3cff */
[----:B0-----:R-:W-:Y:S01]  /*9300*/  IMAD R6, R7, 0x8, R0 ;  /* 0x0000000807067824 */ /* 0x001fe200078e0200 */
[----:B------:R-:W-:Y:S01]  /*9310*/  SHF.L.U32 R5, R11, 0x1f, RZ ;  /* 0x0000001f0b057819 */ /* 0x000fe200000006ff */
[----:B-1----:R-:W-:Y:S06]  /*9320*/  @!P0 BRA `(.L_x_189) ;  /* 0x0000000400008947 */ /* 0x002fec0003800000 */
.L_x_202:
[----:B------:R-:W1:Y:S01]  /*9330*/  SYNCS.PHASECHK.TRANS64.TRYWAIT P0, [R6+URZ], R5 ;  /* 0x00000005060075a7 */ /* 0x000e62000800017f */
[----:B------:R-:W-:-:S05]  /*9340*/  VIADD R2, R7, 0x1 ;  /* 0x0000000107027836 */ /* 0x000fca0000000000 */
[----:B------:R-:W-:-:S04]  /*9350*/  ISETP.NE.AND P1, PT, R2, 0x6, PT ;  /* 0x000000060200780c */ /* 0x000fc80003f25270 */
[----:B0-----:R-:W-:Y:S02]  /*9360*/  SEL R4, RZ, 0x1, P1 ;  /* 0x00000001ff047807 */ /* 0x001fe40000800000 */
[----:B------:R-:W-:Y:S02]  /*9370*/  SEL R3, R2, RZ, P1 ;  /* 0x000000ff02037207 */ /* 0x000fe40000800000 */
[----:B------:R-:W-:Y:S01]  /*9380*/  LOP3.LUT R4, R11, R4, RZ, 0x3c, !PT ;  /* 0x000000040b047212 */ /* 0x000fe200078e3cff */
[----:B-1----:R-:W-:Y:S06]  /*9390*/  @!P0 BRA `(.L_x_190) ;  /* 0x0000000000f88947 */ /* 0x002fec0003800000 */
.L_x_203:
[----:B------:R-:W-:Y:S01]  /*93a0*/  IMAD R3, R3, 0x8, R0 ;  /* 0x0000000803037824 */ /* 0x000fe200078e0200 */
[----:B------:R-:W-:-:S07]  /*93b0*/  SHF.L.U32 R0, R4, 0x1f, RZ ;  /* 0x0000001f04007819 */ /* 0x000fce00000006ff */
.L_x_191:
[----:B-1----:R1:W2:Y:S02]  /*93c0*/  SYNCS.PHASECHK.TRANS64.TRYWAIT P0, [R3+URZ], R0 ;  /* 0x00000000030075a7 */ /* 0x0022a4000800017f */
[----:B--2---:R-:W-:Y:S05]  /*93d0*/  @!P0 NANOSLEEP.SYNCS 0x989680 ;  /* 0x009896800000895d */ /* 0x004fea0003900000 */
[----:B------:R-:W2:Y:S02]  /*93e0*/  @!P0 SYNCS.PHASECHK.TRANS64 P0, [R3+URZ], R0 ;  /* 0x00000000030085a7 */ /* 0x000ea4000800007f */
[----:B--2---:R-:W-:Y:S05]  /*93f0*/  @!P0 BRA `(.L_x_191) ;  /* 0xfffffffc00f08947 */ /* 0x004fea000383ffff */
.L_x_184:
[----:B------:R-:W-:Y:S05]  /*9400*/  BSYNC B0 ;  /* 0x0000000000007941 */ /* 0x000fea0003800000 */
.L_x_183:
[----:B------:R-:W-:Y:S05]  /*9410*/  EXIT ;  /* 0x000000000000794d */ /* 0x000fea0003800000 */
.L_x_17:
[----:B-1----:R-:W-:-:S04]  /*9420*/  IMAD.U32 R11, RZ, RZ, UR6 ;  /* 0x00000006ff0b7e24 */ /* 0x002fc8000f8e00ff */
[----:B------:R1:W4:Y:S03]  /*9430*/  SYNCS.PHASECHK.TRANS64.TRYWAIT P0, [R11+URZ], R10 ;  /* 0x0000000a0b0075a7 */ /* 0x000326000800017f */
[----:B----4-:R-:W-:Y:S05]  /*9440*/  @!P0 NANOSLEEP.SYNCS 0x989680 ;  /* 0x009896800000895d */ /* 0x010fea0003900000 */
[----:B------:R-:W4:Y:S02]  /*9450*/  @!P0 SYNCS.PHASECHK.TRANS64 P0, [R11+URZ], R10 ;  /* 0x0000000a0b0085a7 */ /* 0x000f24000800007f */
[----:B----4-:R-:W-:Y:S05]  /*9460*/  @!P0 BRA `(.L_x_17) ;  /* 0xfffffffc00ec8947 */ /* 0x010fea000383ffff */
[----:B------:R-:W-:Y:S05]  /*9470*/  BRA `(.L_x_16) ;  /* 0xffffff8000447947 */ /* 0x000fea000383ffff */
.L_x_23:
[----:B-1----:R-:W-:-:S04]  /*9480*/  IMAD.U32 R140, RZ, RZ, UR12 ;  /* 0x0000000cff8c7e24 */ /* 0x002fc8000f8e00ff */
[----:B------:R1:W4:Y:S03]  /*9490*/  SYNCS.PHASECHK.TRANS64.TRYWAIT P0, [R140+URZ], R11 ;  /* 0x0000000b8c0075a7 */ /* 0x000326000800017f */
[----:B----4-:R-:W-:Y:S05]  /*94a0*/  @!P0 NANOSLEEP.SYNCS 0x989680 ;  /* 0x009896800000895d */ /* 0x010fea0003900000 */
[----:B------:R-:W4:Y:S02]  /*94b0*/  @!P0 SYNCS.PHASECHK.TRANS64 P0, [R140+URZ], R11 ;  /* 0x0000000b8c0085a7 */ /* 0x000f24000800007f */
[----:B----4-:R-:W-:Y:S05]  /*94c0*/  @!P0 BRA `(.L_x_23) ;  /* 0xfffffffc00ec8947 */ /* 0x010fea000383ffff */
[----:B------:R-:W-:Y:S05]  /*94d0*/  BRA `(.L_x_22) ;  /* 0xffffff8800b87947 */ /* 0x000fea000383ffff */
.L_x_170:
[----:B------:R-:W-:Y:S01]  /*94e0*/  BSSY B1, `(.L_x_192) ;  /* 0x0000006000017945 */ /* 0x000fe20003800000 */
[----:B------:R-:W-:-:S07]  /*94f0*/  IMAD.MOV.U32 R7, RZ, RZ, -0x1 ;  /* 0xffffffffff077424 */ /* 0x000fce00078e00ff */
[----:B------:R-:W-:Y:S05]  /*9500*/  WARPSYNC.COLLECTIVE R7, `(.L_x_193) ;  /* 0x00000000070c7348 */ /* 0x000fea0003c00000 */
[----:B------:R-:W-:Y:S02]  /*9510*/  ELECT P1, UR62, PT ;  /* 0x00000000003e782f */ /* 0x000fe40003820000 */
[----:B------:R-:W-:Y:S01]  /*9520*/  MOV R7, UR62 ;  /* 0x0000003e00077c02 */ /* 0x000fe20008000f00 */
[----:B------:R-:W-:Y:S10]  /*9530*/  ENDCOLLECTIVE ;  /* 0x000000000000791b */ /* 0x000ff40003800000 */
.L_x_193:
[----:B------:R-:W-:Y:S05]  /*9540*/  BSYNC B1 ;  /* 0x0000000000017941 */ /* 0x000fea0003800000 */
.L_x_192:
[----:B------:R-:W-:Y:S05]  /*9550*/  BRA `(.L_x_194) ;  /* 0xfffffff000047947 */ /* 0x000fea000383ffff */
.L_x_173:
[----:B-1----:R1:W2:Y:S02]  /*9560*/  SYNCS.PHASECHK.TRANS64.TRYWAIT P1, [R19+URZ+0x30], R10 ;  /* 0x0000300a130075a7 */ /* 0x0022a4000802017f */
[----:B--2---:R-:W-:Y:S05]  /*9570*/  @!P1 NANOSLEEP.SYNCS 0x989680 ;  /* 0x009896800000995d */ /* 0x004fea0003900000 */
[----:B------:R-:W2:Y:S02]  /*9580*/  @!P1 SYNCS.PHASECHK.TRANS64 P1, [R19+URZ+0x30], R10 ;  /* 0x0000300a130095a7 */ /* 0x000ea4000802007f */
[----:B--2---:R-:W-:Y:S05]  /*9590*/  @!P1 BRA `(.L_x_173) ;  /* 0xfffffffc00f09947 */ /* 0x004fea000383ffff */
[----:B------:R-:W-:Y:S05]  /*95a0*/  BRA `(.L_x_195) ;  /* 0xfffffff000387947 */ /* 0x000fea000383ffff */
.L_x_182:
[----:B------:R-:W-:Y:S01]  /*95b0*/  BSSY B0, `(.L_x_196) ;  /* 0x0000006000007945 */ /* 0x000fe20003800000 */
[----:B------:R-:W-:-:S07]  /*95c0*/  IMAD.MOV.U32 R7, RZ, RZ, -0x1 ;  /* 0xffffffffff077424 */ /* 0x000fce00078e00ff */
[----:B------:R-:W-:Y:S05]  /*95d0*/  WARPSYNC.COLLECTIVE R7, `(.L_x_197) ;  /* 0x00000000070c7348 */ /* 0x000fea0003c00000 */
[----:B------:R-:W-:Y:S02]  /*95e0*/  ELECT P1, UR62, PT ;  /* 0x00000000003e782f */ /* 0x000fe40003820000 */
[----:B------:R-:W-:Y:S01]  /*95f0*/  MOV R7, UR62 ;  /* 0x0000003e00077c02 */ /* 0x000fe20008000f00 */
[----:B------:R-:W-:Y:S10]  /*9600*/  ENDCOLLECTIVE ;  /* 0x000000000000791b */ /* 0x000ff40003800000 */
.L_x_197:
[----:B------:R-:W-:Y:S05]  /*9610*/  BSYNC B0 ;  /* 0x0000000000007941 */ /* 0x000fea0003800000 */
.L_x_196:
[----:B------:R-:W-:Y:S01]  /*9620*/  PLOP3.LUT P0, PT, P1, PT, PT, 0x80, 0x0 ;  /* 0x000000000000781c */ /* 0x000fe20000f0f070 */
[----:B------:R-:W-:-:S12]  /*9630*/  BRA `(.L_x_198) ;  /* 0xfffffff8007c7947 */ /* 0x000fd8000383ffff */
.L_x_186:
[----:B0-----:R0:W1:Y:S02]  /*9640*/  SYNCS.PHASECHK.TRANS64.TRYWAIT P0, [R6+URZ], R3 ;  /* 0x00000003060075a7 */ /* 0x001064000800017f */
[----:B-1----:R-:W-:Y:S05]  /*9650*/  @!P0 NANOSLEEP.SYNCS 0x989680 ;  /* 0x009896800000895d */ /* 0x002fea0003900000 */
[----:B------:R-:W1:Y:S02]  /*9660*/  @!P0 SYNCS.PHASECHK.TRANS64 P0, [R6+URZ], R3 ;  /* 0x00000003060085a7 */ /* 0x000e64000800007f */
[----:B-1----:R-:W-:Y:S05]  /*9670*/  @!P0 BRA `(.L_x_186) ;  /* 0xfffffffc00f08947 */ /* 0x002fea000383ffff */
[----:B------:R-:W-:Y:S05]  /*9680*/  BRA `(.L_x_199) ;  /* 0xfffffff800bc7947 */ /* 0x000fea000383ffff */
.L_x_187:
[----:B0-----:R0:W1:Y:S02]  /*9690*/  SYNCS.PHASECHK.TRANS64.TRYWAIT P0, [R7+URZ], R4 ;  /* 0x00000004070075a7 */ /* 0x001064000800017f */
[----:B-1----:R-:W-:Y:S05]  /*96a0*/  @!P0 NANOSLEEP.SYNCS 0x989680 ;  /* 0x009896800000895d */ /* 0x002fea0003900000 */
[----:B------:R-:W1:Y:S02]  /*96b0*/  @!P0 SYNCS.PHASECHK.TRANS64 P0, [R7+URZ], R4 ;  /* 0x00000004070085a7 */ /* 0x000e64000800007f */
[----:B-1----:R-:W-:Y:S05]  /*96c0*/  @!P0 BRA `(.L_x_187) ;  /* 0xfffffffc00f08947 */ /* 0x002fea000383ffff */
[----:B------:R-:W-:Y:S05]  /*96d0*/  BRA `(.L_x_200) ;  /* 0xfffffff800cc7947 */ /* 0x000fea000383ffff */
.L_x_188:
[----:B0-----:R0:W1:Y:S02]  /*96e0*/  SYNCS.PHASECHK.TRANS64.TRYWAIT P0, [R6+URZ], R5 ;  /* 0x00000005060075a7 */ /* 0x001064000800017f */
[----:B-1----:R-:W-:Y:S05]  /*96f0*/  @!P0 NANOSLEEP.SYNCS 0x989680 ;  /* 0x009896800000895d */ /* 0x002fea0003900000 */
[----:B------:R-:W1:Y:S02]  /*9700*/  @!P0 SYNCS.PHASECHK.TRANS64 P0, [R6+URZ], R5 ;  /* 0x00000005060085a7 */ /* 0x000e64000800007f */
[----:B-1----:R-:W-:Y:S05]  /*9710*/  @!P0 BRA `(.L_x_188) ;  /* 0xfffffffc00f08947 */ /* 0x002fea000383ffff */
[----:B------:R-:W-:Y:S05]  /*9720*/  BRA `(.L_x_201) ;  /* 0xfffffff800dc7947 */ /* 0x000fea000383ffff */
.L_x_189:
[----:B0-----:R0:W1:Y:S02]  /*9730*/  SYNCS.PHASECHK.TRANS64.TRYWAIT P0, [R9+URZ], R4 ;  /* 0x00000004090075a7 */ /* 0x001064000800017f */
[----:B-1----:R-:W-:Y:S05]  /*9740*/  @!P0 NANOSLEEP.SYNCS 0x989680 ;  /* 0x009896800000895d */ /* 0x002fea0003900000 */
[----:B------:R-:W1:Y:S02]  /*9750*/  @!P0 SYNCS.PHASECHK.TRANS64 P0, [R9+URZ], R4 ;  /* 0x00000004090085a7 */ /* 0x000e64000800007f */
[----:B-1----:R-:W-:Y:S05]  /*9760*/  @!P0 BRA `(.L_x_189) ;  /* 0xfffffffc00f08947 */ /* 0x002fea000383ffff */
[----:B------:R-:W-:Y:S05]  /*9770*/  BRA `(.L_x_202) ;  /* 0xfffffff800ec7947 */ /* 0x000fea000383ffff */
.L_x_190:
[----:B0-----:R0:W1:Y:S02]  /*9780*/  SYNCS.PHASECHK.TRANS64.TRYWAIT P0, [R6+URZ], R5 ;  /* 0x00000005060075a7 */ /* 0x001064000800017f */
[----:B-1----:R-:W-:Y:S05]  /*9790*/  @!P0 NANOSLEEP.SYNCS 0x989680 ;  /* 0x009896800000895d */ /* 0x002fea0003900000 */
[----:B------:R-:W1:Y:S02]  /*97a0*/  @!P0 SYNCS.PHASECHK.TRANS64 P0, [R6+URZ], R5 ;  /* 0x00000005060085a7 */ /* 0x000e64000800007f */
[----:B-1----:R-:W-:Y:S05]  /*97b0*/  @!P0 BRA `(.L_x_190) ;  /* 0xfffffffc00f08947 */ /* 0x002fea000383ffff */
[----:B------:R-:W-:Y:S05]  /*97c0*/  BRA `(.L_x_203) ;  /* 0xfffffff800f47947 */ /* 0x000fea000383ffff */
.L_x_204:
[----:B------:R-:W-:-:S00]  /*97d0*/  BRA `(.L_x_204) ;  /* 0xfffffffc00fc7947 */ /* 0x000fc0000383ffff */
[----:B------:R-:W-:-:S00]  /*97e0*/  NOP ;  /* 0x0000000000007918 */ /* 0x000fc00000000000 */
        /* <DEDUP_REMOVED lines=9> */
.L_x_205:


//--------------------- .nv.shared._ZN7cutlass13device_kernelINS_4gemm6kernel13GemmUniversalIN4cute5tupleIJiiiiEEENS1_10collective13CollectiveMmaINS1_37MainloopSm90TmaGmmaWarpSpecializedFP8ILi6ENS5_IJNS4_1CILi1EEESB_SB_EEENS1_35KernelTmaWarpSpecializedCooperativeEEENS5_IJNSA_ILi128EEESF_SF_EEENS_12float_e4m3_tENS5_IJlSB_lEEESH_SI_NS4_8TiledMMAINS4_8MMA_AtomIJNS4_4SM904GMMA31MMA_64x128x32_F32E4M3E4M3_SS_TNILNSM_7ScaleInE1ELSO_1EEEEEENS4_6LayoutINS5_IJNSA_ILi2EEESB_SB_EEENS5_IJSB_NSA_ILi0EEESU_EEEEENS5_IJNS4_10UnderscoreESX_SX_EEEEENS4_13SM90_TMA_LOADENS4_14ComposedLayoutINS4_7SwizzleILi3ELi4ELi3EEENS4_18smem_ptr_flag_bitsILi8EEENSR_INS5_IJNSA_ILi8EEESF_EEENS5_IJSF_SB_EEEEEEEvNS4_8identityES10_S1A_vS1B_EENS_8epilogue10collective6detail29Sm90TmaWarpSpecializedAdapterINS1E_15DefaultEpilogueISH_SI_SI_NS1D_6thread17LinearCombinationISH_Li1EffLNS1I_9ScaleType4KindE0ELNS_15FloatRoundStyleE2ESH_EENS1_15EpilogueDefaultEEEEEvvEEEEvNT_6ParamsE --------------------------
	.section	.nv.shared._ZN7cutlass13device_kernelINS_4gemm6kernel13GemmUniversalIN4cute5tupleIJiiiiEEENS1_10collective13CollectiveMmaINS1_37MainloopSm90TmaGmmaWarpSpecializedFP8ILi6ENS5_IJNS4_1CILi1EEESB_SB_EEENS1_35KernelTmaWarpSpecializedCooperativeEEENS5_IJNSA_ILi128EEESF_SF_EEENS_12float_e4m3_tENS5_IJlSB_lEEESH_SI_NS4_8TiledMMAINS4_8MMA_AtomIJNS4_4SM904GMMA31MMA_64x128x32_F32E4M3E4M3_SS_TNILNSM_7ScaleInE1ELSO_1EEEEEENS4_6LayoutINS5_IJNSA_ILi2EEESB_SB_EEENS5_IJSB_NSA_ILi0EEESU_EEEEENS5_IJNS4_10UnderscoreESX_SX_EEEEENS4_13SM90_TMA_LOADENS4_14ComposedLayoutINS4_7SwizzleILi3ELi4ELi3EEENS4_18smem_ptr_flag_bitsILi8EEENSR_INS5_IJNSA_ILi8EEESF_EEENS5_IJSF_SB_EEEEEEEvNS4_8identityES10_S1A_vS1B_EENS_8epilogue10collective6detail29Sm90TmaWarpSpecializedAdapterINS1E_15DefaultEpilogueISH_SI_SI_NS1D_6thread17LinearCombinationISH_Li1EffLNS1I_9ScaleType4KindE0ELNS_15FloatRoundStyleE2ESH_EENS1_15EpilogueDefaultEEEEEvvEEEEvNT_6ParamsE,"aw",@nobits
	.sectionflags	@""
	.align	16
	.zero		1024


//--------------------- .nv.shared.reserved.0     --------------------------
	.section	.nv.shared.reserved.0,"aw",@nobits
	.weak		__nv_reservedSMEM_offset_0_alias
	.size		__nv_reservedSMEM_offset_0_alias, 0, 0
	.other		__nv_reservedSMEM_offset_0_alias,@"STO_CUDA_RESERVED_SHARED STV_DEFAULT"
__nv_reservedSMEM_offset_0_alias:
	.zero		0


//--------------------- .nv.global                --------------------------
	.section	.nv.global,"aw",@nobits
.nv.global:
	.type		_ZN40_INTERNAL_7cf032d3_4_k_cu_84fbecca_259404cute1_E,@object
	.size		_ZN40_INTERNAL_7cf032d3_4_k_cu_84fbecca_259404cute1_E,(_ZN40_INTERNAL_7cf032d3_4_k_cu_84fbecca_259404cuda3std3__45__cpo6cbeginE - _ZN40_INTERNAL_7cf032d3_4_k_cu_84fbecca_259404cute1_E)
_ZN40_INTERNAL_7cf032d3_4_k_cu_84fbecca_259404cute1_E:
	.zero		1
	.type		_ZN40_INTERNAL_7cf032d3_4_k_cu_84fbecca_259404cuda3std3__45__cpo6cbeginE,@object
	.size		_ZN40_INTERNAL_7cf032d3_4_k_cu_84fbecca_259404cuda3std3__45__cpo6cbeginE,(_ZN40_INTERNAL_7cf032d3_4_k_cu_84fbecca_259404cuda3std3__48in_placeE - _ZN40_INTERNAL_7cf032d3_4_k_cu_84fbecca_259404cuda3std3__45__cpo6cbeginE)
_ZN40_INTERNAL_7cf032d3_4_k_cu_84fbecca_259404cuda3std3__45__cpo6cbeginE:
	.zero		1
	.type		_ZN40_INTERNAL_7cf032d3_4_k_cu_84fbecca_259404cuda3std3__48in_placeE,@object
	.size		_ZN40_INTERNAL_7cf032d3_4_k_cu_84fbecca_259404cuda3std3__48in_placeE,(_ZN40_INTERNAL_7cf032d3_4_k_cu_84fbecca_259404cuda3std6ranges3__45__cpo9iter_moveE - _ZN40_INTERNAL_7cf032d3_4_k_cu_84fbecca_259404cuda3std3__48in_placeE)
_ZN40_INTERNAL_7cf032d3_4_k_cu_84fbecca_259404cuda3std3__48in_placeE:
	.zero		1
	.type		_ZN40_INTERNAL_7cf032d3_4_k_cu_84fbecca_259404cuda3std6ranges3__45__cpo9iter_moveE,@object
	.size		_ZN40_INTERNAL_7cf032d3_4_k_cu_84fbecca_259404cuda3std6ranges3__45__cpo9iter_moveE,(_ZN40_INTERNAL_7cf032d3_4_k_cu_84fbecca_259404cuda3std3__45__cpo5beginE - _ZN40_INTERNAL_7cf032d3_4_k_cu_84fbecca_259404cuda3std6ranges3__45__cpo9iter_moveE)
_ZN40_INTERNAL_7cf032d3_4_k_cu_84fbecca_259404cuda3std6ranges3__45__cpo9iter_moveE:
	.zero		1
	.type		_ZN40_INTERNAL_7cf032d3_4_k_cu_84fbecca_259404cuda3std3__45__cpo5beginE,@object
	.size		_ZN40_INTERNAL_7cf032d3_4_k_cu_84fbecca_259404cuda3std3__45__cpo5beginE,(_ZN40_INTERNAL_7cf032d3_4_k_cu_84fbecca_259404cuda3std3__442_GLOBAL__N__7cf032d3_4_k_cu_84fbecca_259406ignoreE - _ZN40_INTERNAL_7cf032d3_4_k_cu_84fbecca_259404cuda3std3__45__cpo5beginE)
_ZN40_INTERNAL_7cf032d3_4_k_cu_84fbecca_259404cuda3std3__45__cpo5beginE:
	.zero		1
	.type		_ZN40_INTERNAL_7cf032d3_4_k_cu_84fbecca_259404cuda3std3__442_GLOBAL__N__7cf032d3_4_k_cu_84fbecca_259406ignoreE,@object
	.size		_ZN40_INTERNAL_7cf032d3_4_k_cu_84fbecca_259404cuda3std3__442_GLOBAL__N__7cf032d3_4_k_cu_84fbecca_259406ignoreE,(_ZN40_INTERNAL_7cf032d3_4_k_cu_84fbecca_259404cute7productE - _ZN40_INTERNAL_7cf032d3_4_k_cu_84fbecca_259404cuda3std3__442_GLOBAL__N__7cf032d3_4_k_cu_84fbecca_259406ignoreE)
_ZN40_INTERNAL_7cf032d3_4_k_cu_84fbecca_259404cuda3std3__442_GLOBAL__N__7cf032d3_4_k_cu_84fbecca_259406ignoreE:
	.zero		1
	.type		_ZN40_INTERNAL_7cf032d3_4_k_cu_84fbecca_259404cute7productE,@object
	.size		_ZN40_INTERNAL_7cf032d3_4_k_cu_84fbecca_259404cute7productE,(_ZN40_INTERNAL_7cf032d3_4_k_cu_84fbecca_259404cuda3std3__45__cpo3endE - _ZN40_INTERNAL_7cf032d3_4_k_cu_84fbecca_259404cute7productE)
_ZN40_INTERNAL_7cf032d3_4_k_cu_84fbecca_259404cute7productE:
	.zero		1
	.type		_ZN40_INTERNAL_7cf032d3_4_k_cu_84fbecca_259404cuda3std3__45__cpo3endE,@object
	.size		_ZN40_INTERNAL_7cf032d3_4_k_cu_84fbecca_259404cuda3std3__45__cpo3endE,(_ZN40_INTERNAL_7cf032d3_4_k_cu_84fbecca_259404cuda3std3__419piecewise_constructE - _ZN40_INTERNAL_7cf032d3_4_k_cu_84fbecca_259404cuda3std3__45__cpo3endE)
_ZN40_INTERNAL_7cf032d3_4_k_cu_84fbecca_259404cuda3std3__45__cpo3endE:
	.zero		1
	.type		_ZN40_INTERNAL_7cf032d3_4_k_cu_84fbecca_259404cuda3std3__419piecewise_constructE,@object
	.size		_ZN40_INTERNAL_7cf032d3_4_k_cu_84fbecca_259404cuda3std3__419piecewise_constructE,(_ZN40_INTERNAL_7cf032d3_4_k_cu_84fbecca_259404cuda3std3__45__cpo4cendE - _ZN40_INTERNAL_7cf032d3_4_k_cu_84fbecca_259404cuda3std3__419piecewise_constructE)
_ZN40_INTERNAL_7cf032d3_4_k_cu_84fbecca_259404cuda3std3__419piecewise_constructE:
	.zero		1
	.type		_ZN40_INTERNAL_7cf032d3_4_k_cu_84fbecca_259404cuda3std3__45__cpo4cendE,@object
	.size		_ZN40_INTERNAL_7cf032d3_4_k_cu_84fbecca_259404cuda3std3__45__cpo4cendE,(_ZN40_INTERNAL_7cf032d3_4_k_cu_84fbecca_259404cuda3std6ranges3__45__cpo4swapE - _ZN40_INTERNAL_7cf032d3_4_k_cu_84fbecca_259404cuda3std3__45__cpo4cendE)
_ZN40_INTERNAL_7cf032d3_4_k_cu_84fbecca_259404cuda3std3__45__cpo4cendE:
	.zero		1
	.type		_ZN40_INTERNAL_7cf032d3_4_k_cu_84fbecca_259404cuda3std6ranges3__45__cpo4swapE,@object
	.size		_ZN40_INTERNAL_7cf032d3_4_k_cu_84fbecca_259404cuda3std6ranges3__45__cpo4swapE,(.L_7 - _ZN40_INTERNAL_7cf032d3_4_k_cu_84fbecca_259404cuda3std6ranges3__45__cpo4swapE)
_ZN40_INTERNAL_7cf032d3_4_k_cu_84fbecca_259404cuda3std6ranges3__45__cpo4swapE:
	.zero		1
.L_7:


//--------------------- .nv.constant0._ZN7cutlass13device_kernelINS_4gemm6kernel13GemmUniversalIN4cute5tupleIJiiiiEEENS1_10collective13CollectiveMmaINS1_37MainloopSm90TmaGmmaWarpSpecializedFP8ILi6ENS5_IJNS4_1CILi1EEESB_SB_EEENS1_35KernelTmaWarpSpecializedCooperativeEEENS5_IJNSA_ILi128EEESF_SF_EEENS_12float_e4m3_tENS5_IJlSB_lEEESH_SI_NS4_8TiledMMAINS4_8MMA_AtomIJNS4_4SM904GMMA31MMA_64x128x32_F32E4M3E4M3_SS_TNILNSM_7ScaleInE1ELSO_1EEEEEENS4_6LayoutINS5_IJNSA_ILi2EEESB_SB_EEENS5_IJSB_NSA_ILi0EEESU_EEEEENS5_IJNS4_10UnderscoreESX_SX_EEEEENS4_13SM90_TMA_LOADENS4_14ComposedLayoutINS4_7SwizzleILi3ELi4ELi3EEENS4_18smem_ptr_flag_bitsILi8EEENSR_INS5_IJNSA_ILi8EEESF_EEENS5_IJSF_SB_EEEEEEEvNS4_8identityES10_S1A_vS1B_EENS_8epilogue10collective6detail29Sm90TmaWarpSpecializedAdapterINS1E_15DefaultEpilogueISH_SI_SI_NS1D_6thread17LinearCombinationISH_Li1EffLNS1I_9ScaleType4KindE0ELNS_15FloatRoundStyleE2ESH_EENS1_15EpilogueDefaultEEEEEvvEEEEvNT_6ParamsE --------------------------
	.section	.nv.constant0._ZN7cutlass13device_kernelINS_4gemm6kernel13GemmUniversalIN4cute5tupleIJiiiiEEENS1_10collective13CollectiveMmaINS1_37MainloopSm90TmaGmmaWarpSpecializedFP8ILi6ENS5_IJNS4_1CILi1EEESB_SB_EEENS1_35KernelTmaWarpSpecializedCooperativeEEENS5_IJNSA_ILi128EEESF_SF_EEENS_12float_e4m3_tENS5_IJlSB_lEEESH_SI_NS4_8TiledMMAINS4_8MMA_AtomIJNS4_4SM904GMMA31MMA_64x128x32_F32E4M3E4M3_SS_TNILNSM_7ScaleInE1ELSO_1EEEEEENS4_6LayoutINS5_IJNSA_ILi2EEESB_SB_EEENS5_IJSB_NSA_ILi0EEESU_EEEEENS5_IJNS4_10UnderscoreESX_SX_EEEEENS4_13SM90_TMA_LOADENS4_14ComposedLayoutINS4_7SwizzleILi3ELi4ELi3EEENS4_18smem_ptr_flag_bitsILi8EEENSR_INS5_IJNSA_ILi8EEESF_EEENS5_IJSF_SB_EEEEEEEvNS4_8identityES10_S1A_vS1B_EENS_8epilogue10collective6detail29Sm90TmaWarpSpecializedAdapterINS1E_15DefaultEpilogueISH_SI_SI_NS1D_6thread17LinearCombinationISH_Li1EffLNS1I_9ScaleType4KindE0ELNS_15FloatRoundStyleE2ESH_EENS1_15EpilogueDefaultEEEEEvvEEEEvNT_6ParamsE,"a",@progbits
	.sectionflags	@""
	.align	4
.nv.constant0._ZN7cutlass13device_kernelINS_4gemm6kernel13GemmUniversalIN4cute5tupleIJiiiiEEENS1_10collective13CollectiveMmaINS1_37MainloopSm90TmaGmmaWarpSpecializedFP8ILi6ENS5_IJNS4_1CILi1EEESB_SB_EEENS1_35KernelTmaWarpSpecializedCooperativeEEENS5_IJNSA_ILi128EEESF_SF_EEENS_12float_e4m3_tENS5_IJlSB_lEEESH_SI_NS4_8TiledMMAINS4_8MMA_AtomIJNS4_4SM904GMMA31MMA_64x128x32_F32E4M3E4M3_SS_TNILNSM_7ScaleInE1ELSO_1EEEEEENS4_6LayoutINS5_IJNSA_ILi2EEESB_SB_EEENS5_IJSB_NSA_ILi0EEESU_EEEEENS5_IJNS4_10UnderscoreESX_SX_EEEEENS4_13SM90_TMA_LOADENS4_14ComposedLayoutINS4_7SwizzleILi3ELi4ELi3EEENS4_18smem_ptr_flag_bitsILi8EEENSR_INS5_IJNSA_ILi8EEESF_EEENS5_IJSF_SB_EEEEEEEvNS4_8identityES10_S1A_vS1B_EENS_8epilogue10collective6detail29Sm90TmaWarpSpecializedAdapterINS1E_15DefaultEpilogueISH_SI_SI_NS1D_6thread17LinearCombinationISH_Li1EffLNS1I_9ScaleType4KindE0ELNS_15FloatRoundStyleE2ESH_EENS1_15EpilogueDefaultEEEEEvvEEEEvNT_6ParamsE:
	.zero		1664


//--------------------- SYMBOLS --------------------------

	.type		.nv.reservedSmem.offset0,@object
	.size		.nv.reservedSmem.offset0,0x4
